	.target	sm_90a

	.elftype	@"ET_EXEC"


//--------------------- .note.nv.tkinfo           --------------------------
	.section	.note.nv.tkinfo,"",@"SHT_NOTE"
	.sectionflags	@"SHF_NOTE_NV_TKINFO"
	.tkinfo
        /*0018*/ 	.word	0x00000002
        /*0030*/ 	.string	""
        /*0030*/ 	.string	"ptxas"
        /*0030*/ 	.string	"Cuda compilation tools, release 13.0, V13.0.88"
        /*0030*/ 	.string	"Build cuda_13.0.r13.0/compiler.36424714_0"
        /*0030*/ 	.string	"-arch sm_90a -m 64 "



//--------------------- .note.nv.cuinfo           --------------------------
	.section	.note.nv.cuinfo,"",@"SHT_NOTE"
	.sectionflags	@"SHF_NOTE_NV_CUINFO"
        /*0018*/ 	.short	0x0002
        /*001a*/ 	.short	0x005a
        /*001c*/ 	.short	0x0082
	.zero		2


//--------------------- .nv.info                  --------------------------
	.section	.nv.info,"",@"SHT_CUDA_INFO"
	.align	4


	//----- nvinfo : EIATTR_REGCOUNT
	.align		4
        /*0000*/ 	.byte	0x04, 0x2f
        /*0002*/ 	.short	(.L_12 - .L_11)
	.align		4
.L_11:
        /*0004*/ 	.word	index@(_ZN7cutlass13device_kernelINS_4gemm6kernel13GemmUniversalIN4cute5tupleIJiiiiEEENS1_10collective13CollectiveMmaINS1_37MainloopSm90TmaGmmaWarpSpecializedFP8ILi14ENS5_IJNS4_1CILi2EEENSA_ILi1EEESC_EEENS1_35KernelTmaWarpSpecializedCooperativeEEENS5_IJNSA_ILi256EEESG_NSA_ILi32EEEEEENS_12float_e4m3_tENS5_IJlSC_lEEESJ_SK_NS4_8TiledMMAINS4_8MMA_AtomIJNS4_4SM904GMMA31MMA_64x256x32_F32E4M3E4M3_SS_TNILNSO_7ScaleInE1ELSQ_1EEEEEENS4_6LayoutISD_NS5_IJSC_NSA_ILi0EEESU_EEEEENS5_IJNS4_10UnderscoreESX_SX_EEEEENS4_13SM90_TMA_LOADENS4_14ComposedLayoutINS4_7SwizzleILi1ELi4ELi3EEENS4_18smem_ptr_flag_bitsILi8EEENST_INS5_IJNSA_ILi8EEESH_EEENS5_IJSH_SC_EEEEEEEvNS4_8identityENS4_23SM90_TMA_LOAD_MULTICASTES1A_vS1B_EENS_8epilogue10collective6detail29Sm90TmaWarpSpecializedAdapterINS1F_15DefaultEpilogueISJ_SK_SK_NS1E_6thread17LinearCombinationISJ_Li1EffLNS1J_9ScaleType4KindE0ELNS_15FloatRoundStyleE2ESJ_EENS1_15EpilogueDefaultEEEEEvvEEEEvNT_6ParamsE)
        /*0008*/ 	.word	0x000000a8


	//----- nvinfo : EIATTR_FRAME_SIZE
	.align		4
.L_12:
        /*000c*/ 	.byte	0x04, 0x11
        /*000e*/ 	.short	(.L_14 - .L_13)
	.align		4
.L_13:
        /*0010*/ 	.word	index@(_ZN7cutlass13device_kernelINS_4gemm6kernel13GemmUniversalIN4cute5tupleIJiiiiEEENS1_10collective13CollectiveMmaINS1_37MainloopSm90TmaGmmaWarpSpecializedFP8ILi14ENS5_IJNS4_1CILi2EEENSA_ILi1EEESC_EEENS1_35KernelTmaWarpSpecializedCooperativeEEENS5_IJNSA_ILi256EEESG_NSA_ILi32EEEEEENS_12float_e4m3_tENS5_IJlSC_lEEESJ_SK_NS4_8TiledMMAINS4_8MMA_AtomIJNS4_4SM904GMMA31MMA_64x256x32_F32E4M3E4M3_SS_TNILNSO_7ScaleInE1ELSQ_1EEEEEENS4_6LayoutISD_NS5_IJSC_NSA_ILi0EEESU_EEEEENS5_IJNS4_10UnderscoreESX_SX_EEEEENS4_13SM90_TMA_LOADENS4_14ComposedLayoutINS4_7SwizzleILi1ELi4ELi3EEENS4_18smem_ptr_flag_bitsILi8EEENST_INS5_IJNSA_ILi8EEESH_EEENS5_IJSH_SC_EEEEEEEvNS4_8identityENS4_23SM90_TMA_LOAD_MULTICASTES1A_vS1B_EENS_8epilogue10collective6detail29Sm90TmaWarpSpecializedAdapterINS1F_15DefaultEpilogueISJ_SK_SK_NS1E_6thread17LinearCombinationISJ_Li1EffLNS1J_9ScaleType4KindE0ELNS_15FloatRoundStyleE2ESJ_EENS1_15EpilogueDefaultEEEEEvvEEEEvNT_6ParamsE)
        /*0014*/ 	.word	0x00000678


	//----- nvinfo : EIATTR_MIN_STACK_SIZE
	.align		4
.L_14:
        /*0018*/ 	.byte	0x04, 0x12
        /*001a*/ 	.short	(.L_16 - .L_15)
	.align		4
.L_15:
        /*001c*/ 	.word	index@(_ZN7cutlass13device_kernelINS_4gemm6kernel13GemmUniversalIN4cute5tupleIJiiiiEEENS1_10collective13CollectiveMmaINS1_37MainloopSm90TmaGmmaWarpSpecializedFP8ILi14ENS5_IJNS4_1CILi2EEENSA_ILi1EEESC_EEENS1_35KernelTmaWarpSpecializedCooperativeEEENS5_IJNSA_ILi256EEESG_NSA_ILi32EEEEEENS_12float_e4m3_tENS5_IJlSC_lEEESJ_SK_NS4_8TiledMMAINS4_8MMA_AtomIJNS4_4SM904GMMA31MMA_64x256x32_F32E4M3E4M3_SS_TNILNSO_7ScaleInE1ELSQ_1EEEEEENS4_6LayoutISD_NS5_IJSC_NSA_ILi0EEESU_EEEEENS5_IJNS4_10UnderscoreESX_SX_EEEEENS4_13SM90_TMA_LOADENS4_14ComposedLayoutINS4_7SwizzleILi1ELi4ELi3EEENS4_18smem_ptr_flag_bitsILi8EEENST_INS5_IJNSA_ILi8EEESH_EEENS5_IJSH_SC_EEEEEEEvNS4_8identityENS4_23SM90_TMA_LOAD_MULTICASTES1A_vS1B_EENS_8epilogue10collective6detail29Sm90TmaWarpSpecializedAdapterINS1F_15DefaultEpilogueISJ_SK_SK_NS1E_6thread17LinearCombinationISJ_Li1EffLNS1J_9ScaleType4KindE0ELNS_15FloatRoundStyleE2ESJ_EENS1_15EpilogueDefaultEEEEEvvEEEEvNT_6ParamsE)
        /*0020*/ 	.word	0x00000678
.L_16:


//--------------------- .nv.compat                --------------------------
	.section	.nv.compat,"",@"SHT_CUDA_COMPAT_INFO"
	.align	4
        /*0000*/ 	.byte	0x02, 0x09, 0x01, 0x00, 0x02, 0x02, 0x04, 0x00, 0x02, 0x05, 0x05, 0x00, 0x03, 0x07, 0x01, 0x01
        /*0010*/ 	.byte	0x02, 0x03, 0x01, 0x00, 0x02, 0x06, 0x01, 0x00, 0x04, 0x0b, 0x08, 0x00, 0x00, 0x00, 0x00, 0x00
        /*0020*/ 	.byte	0x00, 0x00, 0x00, 0x00


//--------------------- .nv.info._ZN7cutlass13device_kernelINS_4gemm6kernel13GemmUniversalIN4cute5tupleIJiiiiEEENS1_10collective13CollectiveMmaINS1_37MainloopSm90TmaGmmaWarpSpecializedFP8ILi14ENS5_IJNS4_1CILi2EEENSA_ILi1EEESC_EEENS1_35KernelTmaWarpSpecializedCooperativeEEENS5_IJNSA_ILi256EEESG_NSA_ILi32EEEEEENS_12float_e4m3_tENS5_IJlSC_lEEESJ_SK_NS4_8TiledMMAINS4_8MMA_AtomIJNS4_4SM904GMMA31MMA_64x256x32_F32E4M3E4M3_SS_TNILNSO_7ScaleInE1ELSQ_1EEEEEENS4_6LayoutISD_NS5_IJSC_NSA_ILi0EEESU_EEEEENS5_IJNS4_10UnderscoreESX_SX_EEEEENS4_13SM90_TMA_LOADENS4_14ComposedLayoutINS4_7SwizzleILi1ELi4ELi3EEENS4_18smem_ptr_flag_bitsILi8EEENST_INS5_IJNSA_ILi8EEESH_EEENS5_IJSH_SC_EEEEEEEvNS4_8identityENS4_23SM90_TMA_LOAD_MULTICASTES1A_vS1B_EENS_8epilogue10collective6detail29Sm90TmaWarpSpecializedAdapterINS1F_15DefaultEpilogueISJ_SK_SK_NS1E_6thread17LinearCombinationISJ_Li1EffLNS1J_9ScaleType4KindE0ELNS_15FloatRoundStyleE2ESJ_EENS1_15EpilogueDefaultEEEEEvvEEEEvNT_6ParamsE --------------------------
	.section	.nv.info._ZN7cutlass13device_kernelINS_4gemm6kernel13GemmUniversalIN4cute5tupleIJiiiiEEENS1_10collective13CollectiveMmaINS1_37MainloopSm90TmaGmmaWarpSpecializedFP8ILi14ENS5_IJNS4_1CILi2EEENSA_ILi1EEESC_EEENS1_35KernelTmaWarpSpecializedCooperativeEEENS5_IJNSA_ILi256EEESG_NSA_ILi32EEEEEENS_12float_e4m3_tENS5_IJlSC_lEEESJ_SK_NS4_8TiledMMAINS4_8MMA_AtomIJNS4_4SM904GMMA31MMA_64x256x32_F32E4M3E4M3_SS_TNILNSO_7ScaleInE1ELSQ_1EEEEEENS4_6LayoutISD_NS5_IJSC_NSA_ILi0EEESU_EEEEENS5_IJNS4_10UnderscoreESX_SX_EEEEENS4_13SM90_TMA_LOADENS4_14ComposedLayoutINS4_7SwizzleILi1ELi4ELi3EEENS4_18smem_ptr_flag_bitsILi8EEENST_INS5_IJNSA_ILi8EEESH_EEENS5_IJSH_SC_EEEEEEEvNS4_8identityENS4_23SM90_TMA_LOAD_MULTICASTES1A_vS1B_EENS_8epilogue10collective6detail29Sm90TmaWarpSpecializedAdapterINS1F_15DefaultEpilogueISJ_SK_SK_NS1E_6thread17LinearCombinationISJ_Li1EffLNS1J_9ScaleType4KindE0ELNS_15FloatRoundStyleE2ESJ_EENS1_15EpilogueDefaultEEEEEvvEEEEvNT_6ParamsE,"",@"SHT_CUDA_INFO"
	.sectionflags	@""
	.align	4


	//----- nvinfo : EIATTR_CUDA_API_VERSION
	.align		4
        /*0000*/ 	.byte	0x04, 0x37
        /*0002*/ 	.short	(.L_18 - .L_17)
.L_17:
        /*0004*/ 	.word	0x00000082


	//----- nvinfo : EIATTR_KPARAM_INFO
	.align		4
.L_18:
        /*0008*/ 	.byte	0x04, 0x17
        /*000a*/ 	.short	(.L_20 - .L_19)
.L_19:
        /*000c*/ 	.word	0x00000000
        /*0010*/ 	.short	0x0000
        /*0012*/ 	.short	0x0070
        /*0014*/ 	.byte	0x00, 0xf0, 0x01, 0x10


	//----- nvinfo : EIATTR_SPARSE_MMA_MASK
	.align		4
.L_20:
        /*0018*/ 	.byte	0x03, 0x50
        /*001a*/ 	.short	0x0000


	//----- nvinfo : EIATTR_MAXREG_COUNT
	.align		4
        /*001c*/ 	.byte	0x03, 0x1b
        /*001e*/ 	.short	0x00a8


	//----- nvinfo : EIATTR_NUM_BARRIERS
	.align		4
        /*0020*/ 	.byte	0x02, 0x4c
        /*0022*/ 	.byte	0x01
	.zero		1


	//----- nvinfo : EIATTR_ANNOTATIONS
	.align		4
        /*0024*/ 	.byte	0x04, 0x55
        /*0026*/ 	.short	(.L_22 - .L_21)


	//   ....[0]....
.L_21:
        /*0028*/ 	.word	0x00000001
        /*002c*/ 	.byte	0xa0, 0x08, 0x00, 0x00, 0x01, 0x00, 0x00, 0x00, 0x70, 0x09, 0x00, 0x00, 0x01, 0x00, 0x00, 0x00
        /* <DEDUP_REMOVED lines=1356> */
        /*54fc*/ 	.byte	0x60, 0x3d, 0x02, 0x00


	//----- nvinfo : EIATTR_MERCURY_ISA_VERSION
	.align		4
.L_22:
        /*5500*/ 	.byte	0x03, 0x5f
        /*5502*/ 	.short	0x0101


	//----- nvinfo : EIATTR_INT_WARP_WIDE_INSTR_OFFSETS
	.align		4
        /*5504*/ 	.byte	0x04, 0x31
        /*5506*/ 	.short	(.L_24 - .L_23)


	//   ....[0]....
.L_23:
        /*5508*/ 	.word	0x000006c0


	//   ....[1]....
        /*550c*/ 	.word	0x000006e0


	//   ....[2]....
        /*5510*/ 	.word	0x00000840


	//----- nvinfo : EIATTR_COOP_GROUP_MASK_REGIDS
	.align		4
.L_24:
        /*5514*/ 	.byte	0x04, 0x29
        /*5516*/ 	.short	(.L_26 - .L_25)


	//   ....[0]....
.L_25:
        /*5518*/ 	.word	0xffffffff


	//   ....[1]....
        /*551c*/ 	.word	0xffffffff


	//   ....[2]....
        /*5520*/ 	.word	0xffffffff


	//   ....[3]....
        /*5524*/ 	.word	0xffffffff


	//   ....[4]....
        /*5528*/ 	.word	0xffffffff


	//   ....[5]....
        /*552c*/ 	.word	0xffffffff


	//----- nvinfo : EIATTR_COOP_GROUP_INSTR_OFFSETS
	.align		4
.L_26:
        /*5530*/ 	.byte	0x04, 0x28
        /*5532*/ 	.short	(.L_28 - .L_27)


	//   ....[0]....
.L_27:
        /*5534*/ 	.word	0x00000070


	//   ....[1]....
        /*5538*/ 	.word	0x00000080


	//   ....[2]....
        /*553c*/ 	.word	0x000001a0


	//   ....[3]....
        /*5540*/ 	.word	0x00000530


	//   ....[4]....
        /*5544*/ 	.word	0x000009b0


	//   ....[5]....
        /*5548*/ 	.word	0x00002af0


	//----- nvinfo : EIATTR_REG_RECONFIG
	.align		4
.L_28:
        /*554c*/ 	.byte	0x01, 0x54
	.zero		2


	//----- nvinfo : EIATTR_MBARRIER_INSTR_OFFSETS
	.align		4
        /*5550*/ 	.byte	0x04, 0x39
        /*5552*/ 	.short	(.L_30 - .L_29)


	//   ....[0]....
.L_29:
        /*5554*/ 	.word	0x00000340
        /*5558*/ 	.word	0x000000ff
        /*555c*/ 	.word	0x00000000
        /*5560*/ 	.short	0x0100
        /*5562*/ 	.byte	0x09
	.zero		1


	//   ....[1]....
        /*5564*/ 	.word	0x00000350
        /*5568*/ 	.word	0x000000ff
        /*556c*/ 	.word	0x00000070
        /*5570*/ 	.short	0x0100
        /*5572*/ 	.byte	0x09
	.zero		1


	//   ....[2]....
        /*5574*/ 	.word	0x00000360
        /*5578*/ 	.word	0x000000ff
        /*557c*/ 	.word	0x00000008
        /*5580*/ 	.short	0x0100
        /*5582*/ 	.byte	0x09
	.zero		1


	//   ....[3]....
        /*5584*/ 	.word	0x00000370
        /*5588*/ 	.word	0x000000ff
        /*558c*/ 	.word	0x00000078
        /*5590*/ 	.short	0x0100
        /*5592*/ 	.byte	0x09
	.zero		1


	//   ....[4]....
        /*5594*/ 	.word	0x00000380
        /*5598*/ 	.word	0x000000ff
        /*559c*/ 	.word	0x00000010
        /*55a0*/ 	.short	0x0100
        /*55a2*/ 	.byte	0x09
	.zero		1


	//   ....[5]....
        /*55a4*/ 	.word	0x00000390
        /*55a8*/ 	.word	0x000000ff
        /*55ac*/ 	.word	0x00000080
        /*55b0*/ 	.short	0x0100
        /*55b2*/ 	.byte	0x09
	.zero		1


	//   ....[6]....
        /*55b4*/ 	.word	0x000003a0
        /*55b8*/ 	.word	0x000000ff
        /*55bc*/ 	.word	0x00000018
        /*55c0*/ 	.short	0x0100
        /*55c2*/ 	.byte	0x09
	.zero		1


	//   ....[7]....
        /*55c4*/ 	.word	0x000003b0
        /*55c8*/ 	.word	0x000000ff
        /*55cc*/ 	.word	0x00000088
        /*55d0*/ 	.short	0x0100
        /*55d2*/ 	.byte	0x09
	.zero		1


	//   ....[8]....
        /*55d4*/ 	.word	0x000003c0
        /*55d8*/ 	.word	0x000000ff
        /*55dc*/ 	.word	0x00000020
        /*55e0*/ 	.short	0x0100
        /*55e2*/ 	.byte	0x09
	.zero		1


	//   ....[9]....
        /*55e4*/ 	.word	0x000003d0
        /*55e8*/ 	.word	0x000000ff
        /*55ec*/ 	.word	0x00000090
        /*55f0*/ 	.short	0x0100
        /*55f2*/ 	.byte	0x09
	.zero		1


	//   ....[10]....
        /*55f4*/ 	.word	0x000003e0
        /*55f8*/ 	.word	0x000000ff
        /*55fc*/ 	.word	0x00000028
        /*5600*/ 	.short	0x0100
        /*5602*/ 	.byte	0x09
	.zero		1


	//   ....[11]....
        /*5604*/ 	.word	0x000003f0
        /*5608*/ 	.word	0x000000ff
        /*560c*/ 	.word	0x00000098
        /*5610*/ 	.short	0x0100
        /*5612*/ 	.byte	0x09
	.zero		1


	//   ....[12]....
        /*5614*/ 	.word	0x00000400
        /*5618*/ 	.word	0x000000ff
        /*561c*/ 	.word	0x00000030
        /*5620*/ 	.short	0x0100
        /*5622*/ 	.byte	0x09
	.zero		1


	//   ....[13]....
        /*5624*/ 	.word	0x00000410
        /*5628*/ 	.word	0x000000ff
        /*562c*/ 	.word	0x000000a0
        /*5630*/ 	.short	0x0100
        /*5632*/ 	.byte	0x09
	.zero		1


	//   ....[14]....
        /*5634*/ 	.word	0x00000420
        /*5638*/ 	.word	0x000000ff
        /*563c*/ 	.word	0x00000038
        /*5640*/ 	.short	0x0100
        /*5642*/ 	.byte	0x09
	.zero		1


	//   ....[15]....
        /*5644*/ 	.word	0x00000430
        /*5648*/ 	.word	0x000000ff
        /*564c*/ 	.word	0x000000a8
        /*5650*/ 	.short	0x0100
        /*5652*/ 	.byte	0x09
	.zero		1


	//   ....[16]....
        /*5654*/ 	.word	0x00000440
        /*5658*/ 	.word	0x000000ff
        /*565c*/ 	.word	0x00000040
        /*5660*/ 	.short	0x0100
        /*5662*/ 	.byte	0x09
	.zero		1


	//   ....[17]....
        /*5664*/ 	.word	0x00000450
        /*5668*/ 	.word	0x000000ff
        /*566c*/ 	.word	0x000000b0
        /*5670*/ 	.short	0x0100
        /*5672*/ 	.byte	0x09
	.zero		1


	//   ....[18]....
        /*5674*/ 	.word	0x00000460
        /*5678*/ 	.word	0x000000ff
        /*567c*/ 	.word	0x00000048
        /*5680*/ 	.short	0x0100
        /*5682*/ 	.byte	0x09
	.zero		1


	//   ....[19]....
        /*5684*/ 	.word	0x00000470
        /*5688*/ 	.word	0x000000ff
        /*568c*/ 	.word	0x000000b8
        /*5690*/ 	.short	0x0100
        /*5692*/ 	.byte	0x09
	.zero		1


	//   ....[20]....
        /*5694*/ 	.word	0x00000480
        /*5698*/ 	.word	0x000000ff
        /*569c*/ 	.word	0x00000050
        /*56a0*/ 	.short	0x0100
        /*56a2*/ 	.byte	0x09
	.zero		1


	//   ....[21]....
        /*56a4*/ 	.word	0x00000490
        /*56a8*/ 	.word	0x000000ff
        /*56ac*/ 	.word	0x000000c0
        /*56b0*/ 	.short	0x0100
        /*56b2*/ 	.byte	0x09
	.zero		1


	//   ....[22]....
        /*56b4*/ 	.word	0x000004a0
        /*56b8*/ 	.word	0x000000ff
        /*56bc*/ 	.word	0x00000058
        /*56c0*/ 	.short	0x0100
        /*56c2*/ 	.byte	0x09
	.zero		1


	//   ....[23]....
        /*56c4*/ 	.word	0x000004b0
        /*56c8*/ 	.word	0x000000ff
        /*56cc*/ 	.word	0x000000c8
        /*56d0*/ 	.short	0x0100
        /*56d2*/ 	.byte	0x09
	.zero		1


	//   ....[24]....
        /*56d4*/ 	.word	0x000004c0
        /*56d8*/ 	.word	0x000000ff
        /*56dc*/ 	.word	0x00000060
        /*56e0*/ 	.short	0x0100
        /*56e2*/ 	.byte	0x09
	.zero		1


	//   ....[25]....
        /*56e4*/ 	.word	0x000004d0
        /*56e8*/ 	.word	0x000000ff
        /*56ec*/ 	.word	0x000000d0
        /*56f0*/ 	.short	0x0100
        /*56f2*/ 	.byte	0x09
	.zero		1


	//   ....[26]....
        /*56f4*/ 	.word	0x000004e0
        /*56f8*/ 	.word	0x000000ff
        /*56fc*/ 	.word	0x00000068
        /*5700*/ 	.short	0x0100
        /*5702*/ 	.byte	0x09
	.zero		1


	//   ....[27]....
        /*5704*/ 	.word	0x000004f0
        /*5708*/ 	.word	0x000000ff
        /*570c*/ 	.word	0x000000d8
        /*5710*/ 	.short	0x0100
        /*5712*/ 	.byte	0x09
	.zero		1


	//   ....[28]....
        /*5714*/ 	.word	0x000008d0
        /*5718*/ 	.word	0x000000ff
        /*571c*/ 	.word	0x000000f0
        /*5720*/ 	.short	0x0100
        /*5722*/ 	.byte	0x06
	.zero		1


	//   ....[29]....
        /*5724*/ 	.word	0x00000950
        /*5728*/ 	.word	0x000000ff
        /*572c*/ 	.word	0x000000f8
        /*5730*/ 	.short	0x0100
        /*5732*/ 	.byte	0x06
	.zero		1


	//   ....[30]....
        /*5734*/ 	.word	0x00002f00
        /*5738*/ 	.word	0x000000ff
        /*573c*/ 	.word	0x00000000
        /*5740*/ 	.short	0x010a
        /*5742*/ 	.byte	0x07
	.zero		1


	//   ....[31]....
        /*5744*/ 	.word	0x00002f60
        /*5748*/ 	.word	0x000000ff
        /*574c*/ 	.word	0x00000000
        /*5750*/ 	.short	0x010a
        /*5752*/ 	.byte	0x07
	.zero		1


	//   ....[32]....
        /*5754*/ 	.word	0x00006720
        /*5758*/ 	.word	0x000000ff
        /*575c*/ 	.word	0x00000000
        /*5760*/ 	.short	0x010a
        /*5762*/ 	.byte	0x0f
	.zero		1


	//   ....[33]....
        /*5764*/ 	.word	0x00006760
        /*5768*/ 	.word	0x000000ff
        /*576c*/ 	.word	0x00000000
        /*5770*/ 	.short	0x010a
        /*5772*/ 	.byte	0x0f
	.zero		1


	//   ....[34]....
        /*5774*/ 	.word	0x0000b410
        /*5778*/ 	.word	0x00000003
        /*577c*/ 	.word	0x00000000
        /*5780*/ 	.short	0x0101
        /*5782*/ 	.byte	0x3f
	.zero		1


	//   ....[35]....
        /*5784*/ 	.word	0x0000ef20
        /*5788*/ 	.word	0x00000000
        /*578c*/ 	.word	0x00000000
        /*5790*/ 	.short	0x0101
        /*5792*/ 	.byte	0x3f
	.zero		1


	//   ....[36]....
        /*5794*/ 	.word	0x000229e0
        /*5798*/ 	.word	0x0000000c
        /*579c*/ 	.word	0x00000070
        /*57a0*/ 	.short	0x010a
        /*57a2*/ 	.byte	0x3f
	.zero		1


	//   ....[37]....
        /*57a4*/ 	.word	0x00022d40
        /*57a8*/ 	.word	0x00000002
        /*57ac*/ 	.word	0x000000f8
        /*57b0*/ 	.short	0x0101
        /*57b2*/ 	.byte	0x3f
	.zero		1


	//   ....[38]....
        /*57b4*/ 	.word	0x00023500
        /*57b8*/ 	.word	0x00000003
        /*57bc*/ 	.word	0x00000000
        /*57c0*/ 	.short	0x010a
        /*57c2*/ 	.byte	0x3f
	.zero		1


	//   ....[39]....
        /*57c4*/ 	.word	0x00023590
        /*57c8*/ 	.word	0x00000003
        /*57cc*/ 	.word	0x00000000
        /*57d0*/ 	.short	0x010a
        /*57d2*/ 	.byte	0x3f
	.zero		1


	//   ....[40]....
        /*57d4*/ 	.word	0x00023620
        /*57d8*/ 	.word	0x00000003
        /*57dc*/ 	.word	0x00000000
        /*57e0*/ 	.short	0x010a
        /*57e2*/ 	.byte	0x3f
	.zero		1


	//   ....[41]....
        /*57e4*/ 	.word	0x000236b0
        /*57e8*/ 	.word	0x00000003
        /*57ec*/ 	.word	0x00000000
        /*57f0*/ 	.short	0x010a
        /*57f2*/ 	.byte	0x3f
	.zero		1


	//   ....[42]....
        /*57f4*/ 	.word	0x00023740
        /*57f8*/ 	.word	0x00000003
        /*57fc*/ 	.word	0x00000000
        /*5800*/ 	.short	0x010a
        /*5802*/ 	.byte	0x3f
	.zero		1


	//   ....[43]....
        /*5804*/ 	.word	0x000237d0
        /*5808*/ 	.word	0x00000003
        /*580c*/ 	.word	0x00000000
        /*5810*/ 	.short	0x010a
        /*5812*/ 	.byte	0x3f
	.zero		1


	//   ....[44]....
        /*5814*/ 	.word	0x00023860
        /*5818*/ 	.word	0x00000003
        /*581c*/ 	.word	0x00000000
        /*5820*/ 	.short	0x010a
        /*5822*/ 	.byte	0x3f
	.zero		1


	//   ....[45]....
        /*5824*/ 	.word	0x000238f0
        /*5828*/ 	.word	0x00000003
        /*582c*/ 	.word	0x00000000
        /*5830*/ 	.short	0x010a
        /*5832*/ 	.byte	0x3f
	.zero		1


	//   ....[46]....
        /*5834*/ 	.word	0x00023980
        /*5838*/ 	.word	0x00000003
        /*583c*/ 	.word	0x00000000
        /*5840*/ 	.short	0x010a
        /*5842*/ 	.byte	0x3f
	.zero		1


	//   ....[47]....
        /*5844*/ 	.word	0x00023a10
        /*5848*/ 	.word	0x00000003
        /*584c*/ 	.word	0x00000000
        /*5850*/ 	.short	0x010a
        /*5852*/ 	.byte	0x3f
	.zero		1


	//   ....[48]....
        /*5854*/ 	.word	0x00023aa0
        /*5858*/ 	.word	0x00000003
        /*585c*/ 	.word	0x00000000
        /*5860*/ 	.short	0x010a
        /*5862*/ 	.byte	0x3f
	.zero		1


	//   ....[49]....
        /*5864*/ 	.word	0x00023b30
        /*5868*/ 	.word	0x00000003
        /*586c*/ 	.word	0x00000000
        /*5870*/ 	.short	0x010a
        /*5872*/ 	.byte	0x3f
	.zero		1


	//   ....[50]....
        /*5874*/ 	.word	0x00023bc0
        /*5878*/ 	.word	0x00000003
        /*587c*/ 	.word	0x00000000
        /*5880*/ 	.short	0x010a
        /*5882*/ 	.byte	0x3f
	.zero		1


	//   ....[51]....
        /*5884*/ 	.word	0x00023c50
        /*5888*/ 	.word	0x00000003
        /*588c*/ 	.word	0x00000000
        /*5890*/ 	.short	0x010a
        /*5892*/ 	.byte	0x3f
	.zero		1


	//   ....[52]....
        /*5894*/ 	.word	0x00023cc0
        /*5898*/ 	.word	0x00000003
        /*589c*/ 	.word	0x00000000
        /*58a0*/ 	.short	0x010a
        /*58a2*/ 	.byte	0x3f
	.zero		1


	//   ....[53]....
        /*58a4*/ 	.word	0x00023d30
        /*58a8*/ 	.word	0x00000000
        /*58ac*/ 	.word	0x00000000
        /*58b0*/ 	.short	0x010a
        /*58b2*/ 	.byte	0x3f
	.zero		1


	//   ....[54]....
        /*58b4*/ 	.word	0x00023e10
        /*58b8*/ 	.word	0x0000000c
        /*58bc*/ 	.word	0x00000070
        /*58c0*/ 	.short	0x010a
        /*58c2*/ 	.byte	0x3f
	.zero		1


	//   ....[55]....
        /*58c4*/ 	.word	0x00023ee0
        /*58c8*/ 	.word	0x00000003
        /*58cc*/ 	.word	0x00000000
        /*58d0*/ 	.short	0x010a
        /*58d2*/ 	.byte	0x3f
	.zero		1


	//   ....[56]....
        /*58d4*/ 	.word	0x00023f30
        /*58d8*/ 	.word	0x00000003
        /*58dc*/ 	.word	0x00000000
        /*58e0*/ 	.short	0x010a
        /*58e2*/ 	.byte	0x3f
	.zero		1


	//   ....[57]....
        /*58e4*/ 	.word	0x00023f80
        /*58e8*/ 	.word	0x00000003
        /*58ec*/ 	.word	0x00000000
        /*58f0*/ 	.short	0x010a
        /*58f2*/ 	.byte	0x3f
	.zero		1


	//   ....[58]....
        /*58f4*/ 	.word	0x00023fd0
        /*58f8*/ 	.word	0x00000003
        /*58fc*/ 	.word	0x00000000
        /*5900*/ 	.short	0x010a
        /*5902*/ 	.byte	0x3f
	.zero		1


	//   ....[59]....
        /*5904*/ 	.word	0x00024020
        /*5908*/ 	.word	0x00000003
        /*590c*/ 	.word	0x00000000
        /*5910*/ 	.short	0x010a
        /*5912*/ 	.byte	0x3f
	.zero		1


	//   ....[60]....
        /*5914*/ 	.word	0x00024070
        /*5918*/ 	.word	0x00000003
        /*591c*/ 	.word	0x00000000
        /*5920*/ 	.short	0x010a
        /*5922*/ 	.byte	0x3f
	.zero		1


	//   ....[61]....
        /*5924*/ 	.word	0x000240c0
        /*5928*/ 	.word	0x00000003
        /*592c*/ 	.word	0x00000000
        /*5930*/ 	.short	0x010a
        /*5932*/ 	.byte	0x3f
	.zero		1


	//   ....[62]....
        /*5934*/ 	.word	0x00024110
        /*5938*/ 	.word	0x00000003
        /*593c*/ 	.word	0x00000000
        /*5940*/ 	.short	0x010a
        /*5942*/ 	.byte	0x3f
	.zero		1


	//   ....[63]....
        /*5944*/ 	.word	0x00024160
        /*5948*/ 	.word	0x00000003
        /*594c*/ 	.word	0x00000000
        /*5950*/ 	.short	0x010a
        /*5952*/ 	.byte	0x3f
	.zero		1


	//   ....[64]....
        /*5954*/ 	.word	0x000241b0
        /*5958*/ 	.word	0x00000003
        /*595c*/ 	.word	0x00000000
        /*5960*/ 	.short	0x010a
        /*5962*/ 	.byte	0x3f
	.zero		1


	//   ....[65]....
        /*5964*/ 	.word	0x00024200
        /*5968*/ 	.word	0x00000003
        /*596c*/ 	.word	0x00000000
        /*5970*/ 	.short	0x010a
        /*5972*/ 	.byte	0x3f
	.zero		1


	//   ....[66]....
        /*5974*/ 	.word	0x00024250
        /*5978*/ 	.word	0x00000003
        /*597c*/ 	.word	0x00000000
        /*5980*/ 	.short	0x010a
        /*5982*/ 	.byte	0x3f
	.zero		1


	//   ....[67]....
        /*5984*/ 	.word	0x000242a0
        /*5988*/ 	.word	0x00000003
        /*598c*/ 	.word	0x00000000
        /*5990*/ 	.short	0x010a
        /*5992*/ 	.byte	0x3f
	.zero		1


	//----- nvinfo : EIATTR_NUM_MBARRIERS
	.align		4
.L_30:
        /*5994*/ 	.byte	0x03, 0x38
        /*5996*/ 	.short	0x001e


	//----- nvinfo : EIATTR_EXIT_INSTR_OFFSETS
	.align		4
        /*5998*/ 	.byte	0x04, 0x1c
        /*599a*/ 	.short	(.L_32 - .L_31)


	//   ....[0]....
.L_31:
        /*599c*/ 	.word	0x00000b40


	//   ....[1]....
        /*59a0*/ 	.word	0x000013e0


	//   ....[2]....
        /*59a4*/ 	.word	0x000220c0


	//   ....[3]....
        /*59a8*/ 	.word	0x00022660


	//   ....[4]....
        /*59ac*/ 	.word	0x00023ca0


	//----- nvinfo : EIATTR_MAX_THREADS
	.align		4
.L_32:
        /*59b0*/ 	.byte	0x04, 0x05
        /*59b2*/ 	.short	(.L_34 - .L_33)
.L_33:
        /*59b4*/ 	.word	0x00000180
        /*59b8*/ 	.word	0x00000001
        /*59bc*/ 	.word	0x00000001


	//----- nvinfo : EIATTR_CRS_STACK_SIZE
	.align		4
.L_34:
        /*59c0*/ 	.byte	0x04, 0x1e
        /*59c2*/ 	.short	(.L_36 - .L_35)
.L_35:
        /*59c4*/ 	.word	0x00000000


	//----- nvinfo : EIATTR_CBANK_PARAM_SIZE
	.align		4
.L_36:
        /*59c8*/ 	.byte	0x03, 0x19
        /*59ca*/ 	.short	0x0470


	//----- nvinfo : EIATTR_PARAM_CBANK
	.align		4
        /*59cc*/ 	.byte	0x04, 0x0a
        /*59ce*/ 	.short	(.L_38 - .L_37)
	.align		4
.L_37:
        /*59d0*/ 	.word	index@(.nv.constant0._ZN7cutlass13device_kernelINS_4gemm6kernel13GemmUniversalIN4cute5tupleIJiiiiEEENS1_10collective13CollectiveMmaINS1_37MainloopSm90TmaGmmaWarpSpecializedFP8ILi14ENS5_IJNS4_1CILi2EEENSA_ILi1EEESC_EEENS1_35KernelTmaWarpSpecializedCooperativeEEENS5_IJNSA_ILi256EEESG_NSA_ILi32EEEEEENS_12float_e4m3_tENS5_IJlSC_lEEESJ_SK_NS4_8TiledMMAINS4_8MMA_AtomIJNS4_4SM904GMMA31MMA_64x256x32_F32E4M3E4M3_SS_TNILNSO_7ScaleInE1ELSQ_1EEEEEENS4_6LayoutISD_NS5_IJSC_NSA_ILi0EEESU_EEEEENS5_IJNS4_10UnderscoreESX_SX_EEEEENS4_13SM90_TMA_LOADENS4_14ComposedLayoutINS4_7SwizzleILi1ELi4ELi3EEENS4_18smem_ptr_flag_bitsILi8EEENST_INS5_IJNSA_ILi8EEESH_EEENS5_IJSH_SC_EEEEEEEvNS4_8identityENS4_23SM90_TMA_LOAD_MULTICASTES1A_vS1B_EENS_8epilogue10collective6detail29Sm90TmaWarpSpecializedAdapterINS1F_15DefaultEpilogueISJ_SK_SK_NS1E_6thread17LinearCombinationISJ_Li1EffLNS1J_9ScaleType4KindE0ELNS_15FloatRoundStyleE2ESJ_EENS1_15EpilogueDefaultEEEEEvvEEEEvNT_6ParamsE)
        /*59d4*/ 	.short	0x0210
        /*59d6*/ 	.short	0x0470


	//----- nvinfo : EIATTR_SW_WAR
	.align		4
.L_38:
        /*59d8*/ 	.byte	0x04, 0x36
        /*59da*/ 	.short	(.L_40 - .L_39)
.L_39:
        /*59dc*/ 	.word	0x00000008
.L_40:


//--------------------- .nv.callgraph             --------------------------
	.section	.nv.callgraph,"",@"SHT_CUDA_CALLGRAPH"
	.align	4
	.sectionentsize	8
	.align		4
        /*0000*/ 	.word	0x00000000
	.align		4
        /*0004*/ 	.word	0xffffffff
	.align		4
        /*0008*/ 	.word	0x00000000
	.align		4
        /*000c*/ 	.word	0xfffffffe
	.align		4
        /*0010*/ 	.word	0x00000000
	.align		4
        /*0014*/ 	.word	0xfffffffd
	.align		4
        /*0018*/ 	.word	0x00000000
	.align		4
        /*001c*/ 	.word	0xfffffffc


//--------------------- .nv.constant4             --------------------------
	.section	.nv.constant4,"a",@progbits
	.align	8
	.align		8
.nv.constant4:
        /*0000*/ 	.dword	_ZN39_INTERNAL_f6b15d2e_4_k_cu_382f3a18_48864cuda3std3__45__cpo5beginE
	.align		8
        /*0008*/ 	.dword	_ZN39_INTERNAL_f6b15d2e_4_k_cu_382f3a18_48864cuda3std3__45__cpo3endE
	.align		8
        /*0010*/ 	.dword	_ZN39_INTERNAL_f6b15d2e_4_k_cu_382f3a18_48864cuda3std3__45__cpo6cbeginE
	.align		8
        /*0018*/ 	.dword	_ZN39_INTERNAL_f6b15d2e_4_k_cu_382f3a18_48864cuda3std3__45__cpo4cendE
	.align		8
        /*0020*/ 	.dword	_ZN39_INTERNAL_f6b15d2e_4_k_cu_382f3a18_48864cuda3std3__441_GLOBAL__N__f6b15d2e_4_k_cu_382f3a18_48866ignoreE
	.align		8
        /*0028*/ 	.dword	_ZN39_INTERNAL_f6b15d2e_4_k_cu_382f3a18_48864cuda3std3__419piecewise_constructE
	.align		8
        /*0030*/ 	.dword	_ZN39_INTERNAL_f6b15d2e_4_k_cu_382f3a18_48864cuda3std3__48in_placeE
	.align		8
        /*0038*/ 	.dword	_ZN39_INTERNAL_f6b15d2e_4_k_cu_382f3a18_48864cuda3std6ranges3__45__cpo4swapE
	.align		8
        /*0040*/ 	.dword	_ZN39_INTERNAL_f6b15d2e_4_k_cu_382f3a18_48864cuda3std6ranges3__45__cpo9iter_moveE
	.align		8
        /*0048*/ 	.dword	_ZN39_INTERNAL_f6b15d2e_4_k_cu_382f3a18_48864cute7productE
	.align		8
        /*0050*/ 	.dword	_ZN39_INTERNAL_f6b15d2e_4_k_cu_382f3a18_48864cute1_E


//--------------------- .text._ZN7cutlass13device_kernelINS_4gemm6kernel13GemmUniversalIN4cute5tupleIJiiiiEEENS1_10collective13CollectiveMmaINS1_37MainloopSm90TmaGmmaWarpSpecializedFP8ILi14ENS5_IJNS4_1CILi2EEENSA_ILi1EEESC_EEENS1_35KernelTmaWarpSpecializedCooperativeEEENS5_IJNSA_ILi256EEESG_NSA_ILi32EEEEEENS_12float_e4m3_tENS5_IJlSC_lEEESJ_SK_NS4_8TiledMMAINS4_8MMA_AtomIJNS4_4SM904GMMA31MMA_64x256x32_F32E4M3E4M3_SS_TNILNSO_7ScaleInE1ELSQ_1EEEEEENS4_6LayoutISD_NS5_IJSC_NSA_ILi0EEESU_EEEEENS5_IJNS4_10UnderscoreESX_SX_EEEEENS4_13SM90_TMA_LOADENS4_14ComposedLayoutINS4_7SwizzleILi1ELi4ELi3EEENS4_18smem_ptr_flag_bitsILi8EEENST_INS5_IJNSA_ILi8EEESH_EEENS5_IJSH_SC_EEEEEEEvNS4_8identityENS4_23SM90_TMA_LOAD_MULTICASTES1A_vS1B_EENS_8epilogue10collective6detail29Sm90TmaWarpSpecializedAdapterINS1F_15DefaultEpilogueISJ_SK_SK_NS1E_6thread17LinearCombinationISJ_Li1EffLNS1J_9ScaleType4KindE0ELNS_15FloatRoundStyleE2ESJ_EENS1_15EpilogueDefaultEEEEEvvEEEEvNT_6ParamsE --------------------------
	.section	.text._ZN7cutlass13device_kernelINS_4gemm6kernel13GemmUniversalIN4cute5tupleIJiiiiEEENS1_10collective13CollectiveMmaINS1_37MainloopSm90TmaGmmaWarpSpecializedFP8ILi14ENS5_IJNS4_1CILi2EEENSA_ILi1EEESC_EEENS1_35KernelTmaWarpSpecializedCooperativeEEENS5_IJNSA_ILi256EEESG_NSA_ILi32EEEEEENS_12float_e4m3_tENS5_IJlSC_lEEESJ_SK_NS4_8TiledMMAINS4_8MMA_AtomIJNS4_4SM904GMMA31MMA_64x256x32_F32E4M3E4M3_SS_TNILNSO_7ScaleInE1ELSQ_1EEEEEENS4_6LayoutISD_NS5_IJSC_NSA_ILi0EEESU_EEEEENS5_IJNS4_10UnderscoreESX_SX_EEEEENS4_13SM90_TMA_LOADENS4_14ComposedLayoutINS4_7SwizzleILi1ELi4ELi3EEENS4_18smem_ptr_flag_bitsILi8EEENST_INS5_IJNSA_ILi8EEESH_EEENS5_IJSH_SC_EEEEEEEvNS4_8identityENS4_23SM90_TMA_LOAD_MULTICASTES1A_vS1B_EENS_8epilogue10collective6detail29Sm90TmaWarpSpecializedAdapterINS1F_15DefaultEpilogueISJ_SK_SK_NS1E_6thread17LinearCombinationISJ_Li1EffLNS1J_9ScaleType4KindE0ELNS_15FloatRoundStyleE2ESJ_EENS1_15EpilogueDefaultEEEEEvvEEEEvNT_6ParamsE,"ax",@progbits
	.align	128
.text._ZN7cutlass13device_kernelINS_4gemm6kernel13GemmUniversalIN4cute5tupleIJiiiiEEENS1_10collective13CollectiveMmaINS1_37MainloopSm90TmaGmmaWarpSpecializedFP8ILi14ENS5_IJNS4_1CILi2EEENSA_ILi1EEESC_EEENS1_35KernelTmaWarpSpecializedCooperativeEEENS5_IJNSA_ILi256EEESG_NSA_ILi32EEEEEENS_12float_e4m3_tENS5_IJlSC_lEEESJ_SK_NS4_8TiledMMAINS4_8MMA_AtomIJNS4_4SM904GMMA31MMA_64x256x32_F32E4M3E4M3_SS_TNILNSO_7ScaleInE1ELSQ_1EEEEEENS4_6LayoutISD_NS5_IJSC_NSA_ILi0EEESU_EEEEENS5_IJNS4_10UnderscoreESX_SX_EEEEENS4_13SM90_TMA_LOADENS4_14ComposedLayoutINS4_7SwizzleILi1ELi4ELi3EEENS4_18smem_ptr_flag_bitsILi8EEENST_INS5_IJNSA_ILi8EEESH_EEENS5_IJSH_SC_EEEEEEEvNS4_8identityENS4_23SM90_TMA_LOAD_MULTICASTES1A_vS1B_EENS_8epilogue10collective6detail29Sm90TmaWarpSpecializedAdapterINS1F_15DefaultEpilogueISJ_SK_SK_NS1E_6thread17LinearCombinationISJ_Li1EffLNS1J_9ScaleType4KindE0ELNS_15FloatRoundStyleE2ESJ_EENS1_15EpilogueDefaultEEEEEvvEEEEvNT_6ParamsE:
        .type           _ZN7cutlass13device_kernelINS_4gemm6kernel13GemmUniversalIN4cute5tupleIJiiiiEEENS1_10collective13CollectiveMmaINS1_37MainloopSm90TmaGmmaWarpSpecializedFP8ILi14ENS5_IJNS4_1CILi2EEENSA_ILi1EEESC_EEENS1_35KernelTmaWarpSpecializedCooperativeEEENS5_IJNSA_ILi256EEESG_NSA_ILi32EEEEEENS_12float_e4m3_tENS5_IJlSC_lEEESJ_SK_NS4_8TiledMMAINS4_8MMA_AtomIJNS4_4SM904GMMA31MMA_64x256x32_F32E4M3E4M3_SS_TNILNSO_7ScaleInE1ELSQ_1EEEEEENS4_6LayoutISD_NS5_IJSC_NSA_ILi0EEESU_EEEEENS5_IJNS4_10UnderscoreESX_SX_EEEEENS4_13SM90_TMA_LOADENS4_14ComposedLayoutINS4_7SwizzleILi1ELi4ELi3EEENS4_18smem_ptr_flag_bitsILi8EEENST_INS5_IJNSA_ILi8EEESH_EEENS5_IJSH_SC_EEEEEEEvNS4_8identityENS4_23SM90_TMA_LOAD_MULTICASTES1A_vS1B_EENS_8epilogue10collective6detail29Sm90TmaWarpSpecializedAdapterINS1F_15DefaultEpilogueISJ_SK_SK_NS1E_6thread17LinearCombinationISJ_Li1EffLNS1J_9ScaleType4KindE0ELNS_15FloatRoundStyleE2ESJ_EENS1_15EpilogueDefaultEEEEEvvEEEEvNT_6ParamsE,@function
        .size           _ZN7cutlass13device_kernelINS_4gemm6kernel13GemmUniversalIN4cute5tupleIJiiiiEEENS1_10collective13CollectiveMmaINS1_37MainloopSm90TmaGmmaWarpSpecializedFP8ILi14ENS5_IJNS4_1CILi2EEENSA_ILi1EEESC_EEENS1_35KernelTmaWarpSpecializedCooperativeEEENS5_IJNSA_ILi256EEESG_NSA_ILi32EEEEEENS_12float_e4m3_tENS5_IJlSC_lEEESJ_SK_NS4_8TiledMMAINS4_8MMA_AtomIJNS4_4SM904GMMA31MMA_64x256x32_F32E4M3E4M3_SS_TNILNSO_7ScaleInE1ELSQ_1EEEEEENS4_6LayoutISD_NS5_IJSC_NSA_ILi0EEESU_EEEEENS5_IJNS4_10UnderscoreESX_SX_EEEEENS4_13SM90_TMA_LOADENS4_14ComposedLayoutINS4_7SwizzleILi1ELi4ELi3EEENS4_18smem_ptr_flag_bitsILi8EEENST_INS5_IJNSA_ILi8EEESH_EEENS5_IJSH_SC_EEEEEEEvNS4_8identityENS4_23SM90_TMA_LOAD_MULTICASTES1A_vS1B_EENS_8epilogue10collective6detail29Sm90TmaWarpSpecializedAdapterINS1F_15DefaultEpilogueISJ_SK_SK_NS1E_6thread17LinearCombinationISJ_Li1EffLNS1J_9ScaleType4KindE0ELNS_15FloatRoundStyleE2ESJ_EENS1_15EpilogueDefaultEEEEEvvEEEEvNT_6ParamsE,(.L_x_611 - _ZN7cutlass13device_kernelINS_4gemm6kernel13GemmUniversalIN4cute5tupleIJiiiiEEENS1_10collective13CollectiveMmaINS1_37MainloopSm90TmaGmmaWarpSpecializedFP8ILi14ENS5_IJNS4_1CILi2EEENSA_ILi1EEESC_EEENS1_35KernelTmaWarpSpecializedCooperativeEEENS5_IJNSA_ILi256EEESG_NSA_ILi32EEEEEENS_12float_e4m3_tENS5_IJlSC_lEEESJ_SK_NS4_8TiledMMAINS4_8MMA_AtomIJNS4_4SM904GMMA31MMA_64x256x32_F32E4M3E4M3_SS_TNILNSO_7ScaleInE1ELSQ_1EEEEEENS4_6LayoutISD_NS5_IJSC_NSA_ILi0EEESU_EEEEENS5_IJNS4_10UnderscoreESX_SX_EEEEENS4_13SM90_TMA_LOADENS4_14ComposedLayoutINS4_7SwizzleILi1ELi4ELi3EEENS4_18smem_ptr_flag_bitsILi8EEENST_INS5_IJNSA_ILi8EEESH_EEENS5_IJSH_SC_EEEEEEEvNS4_8identityENS4_23SM90_TMA_LOAD_MULTICASTES1A_vS1B_EENS_8epilogue10collective6detail29Sm90TmaWarpSpecializedAdapterINS1F_15DefaultEpilogueISJ_SK_SK_NS1E_6thread17LinearCombinationISJ_Li1EffLNS1J_9ScaleType4KindE0ELNS_15FloatRoundStyleE2ESJ_EENS1_15EpilogueDefaultEEEEEvvEEEEvNT_6ParamsE)
        .other          _ZN7cutlass13device_kernelINS_4gemm6kernel13GemmUniversalIN4cute5tupleIJiiiiEEENS1_10collective13CollectiveMmaINS1_37MainloopSm90TmaGmmaWarpSpecializedFP8ILi14ENS5_IJNS4_1CILi2EEENSA_ILi1EEESC_EEENS1_35KernelTmaWarpSpecializedCooperativeEEENS5_IJNSA_ILi256EEESG_NSA_ILi32EEEEEENS_12float_e4m3_tENS5_IJlSC_lEEESJ_SK_NS4_8TiledMMAINS4_8MMA_AtomIJNS4_4SM904GMMA31MMA_64x256x32_F32E4M3E4M3_SS_TNILNSO_7ScaleInE1ELSQ_1EEEEEENS4_6LayoutISD_NS5_IJSC_NSA_ILi0EEESU_EEEEENS5_IJNS4_10UnderscoreESX_SX_EEEEENS4_13SM90_TMA_LOADENS4_14ComposedLayoutINS4_7SwizzleILi1ELi4ELi3EEENS4_18smem_ptr_flag_bitsILi8EEENST_INS5_IJNSA_ILi8EEESH_EEENS5_IJSH_SC_EEEEEEEvNS4_8identityENS4_23SM90_TMA_LOAD_MULTICASTES1A_vS1B_EENS_8epilogue10collective6detail29Sm90TmaWarpSpecializedAdapterINS1F_15DefaultEpilogueISJ_SK_SK_NS1E_6thread17LinearCombinationISJ_Li1EffLNS1J_9ScaleType4KindE0ELNS_15FloatRoundStyleE2ESJ_EENS1_15EpilogueDefaultEEEEEvvEEEEvNT_6ParamsE,@"STO_CUDA_ENTRY STV_DEFAULT"
_ZN7cutlass13device_kernelINS_4gemm6kernel13GemmUniversalIN4cute5tupleIJiiiiEEENS1_10collective13CollectiveMmaINS1_37MainloopSm90TmaGmmaWarpSpecializedFP8ILi14ENS5_IJNS4_1CILi2EEENSA_ILi1EEESC_EEENS1_35KernelTmaWarpSpecializedCooperativeEEENS5_IJNSA_ILi256EEESG_NSA_ILi32EEEEEENS_12float_e4m3_tENS5_IJlSC_lEEESJ_SK_NS4_8TiledMMAINS4_8MMA_AtomIJNS4_4SM904GMMA31MMA_64x256x32_F32E4M3E4M3_SS_TNILNSO_7ScaleInE1ELSQ_1EEEEEENS4_6LayoutISD_NS5_IJSC_NSA_ILi0EEESU_EEEEENS5_IJNS4_10UnderscoreESX_SX_EEEEENS4_13SM90_TMA_LOADENS4_14ComposedLayoutINS4_7SwizzleILi1ELi4ELi3EEENS4_18smem_ptr_flag_bitsILi8EEENST_INS5_IJNSA_ILi8EEESH_EEENS5_IJSH_SC_EEEEEEEvNS4_8identityENS4_23SM90_TMA_LOAD_MULTICASTES1A_vS1B_EENS_8epilogue10collective6detail29Sm90TmaWarpSpecializedAdapterINS1F_15DefaultEpilogueISJ_SK_SK_NS1E_6thread17LinearCombinationISJ_Li1EffLNS1J_9ScaleType4KindE0ELNS_15FloatRoundStyleE2ESJ_EENS1_15EpilogueDefaultEEEEEvvEEEEvNT_6ParamsE:
[----:B------:R-:W0:Y:S02]  /*0000*/  LDC R1, c[0x0][0x28] ;  /* 0x00000a00ff017b82 */ /* 0x000e240000000800 */
[----:B0-----:R-:W-:Y:S01]  /*0010*/  VIADD R1, R1, 0xfffff988 ;  /* 0xfffff98801017836 */ /* 0x001fe20000000000 */
[----:B------:R-:W0:Y:S01]  /*0020*/  S2R R4, SR_TID.X ;  /* 0x0000000000047919 */ /* 0x000e220000002100 */
[----:B------:R-:W-:Y:S01]  /*0030*/  ELECT P0, URZ, PT ;  /* 0x00000000003f782f */ /* 0x000fe20003800000 */
[----:B------:R-:W-:Y:S01]  /*0040*/  BSSY B0, `(.L_x_0) ;  /* 0x0000015000007945 */ /* 0x000fe20003800000 */
[--C-:B0-----:R-:W-:Y:S02]  /*0050*/  SHF.R.U32.HI R0, RZ, 0x5, R4.reuse ;  /* 0x00000005ff007819 */ /* 0x101fe40000011604 */
[----:B------:R-:W-:-:S03]  /*0060*/  SHF.R.U32.HI R2, RZ, 0x7, R4 ;  /* 0x00000007ff027819 */ /* 0x000fc60000011604 */
[----:B------:R-:W0:Y:S04]  /*0070*/  SHFL.IDX PT, R3, R0, RZ, 0x1f ;  /* 0x00001fff00037589 */ /* 0x000e2800000e0000 */
[----:B------:R-:W1:Y:S01]  /*0080*/  SHFL.IDX PT, R2, R2, RZ, 0x1f ;  /* 0x00001fff02027589 */ /* 0x000e6200000e0000 */
[----:B0-----:R-:W-:Y:S02]  /*0090*/  R2UR UR4, R3 ;  /* 0x00000000030472ca */ /* 0x001fe400000e0000 */
[----:B-1----:R-:W-:-:S11]  /*00a0*/  R2UR UR6, R2 ;  /* 0x00000000020672ca */ /* 0x002fd600000e0000 */
[----:B------:R-:W-:Y:S02]  /*00b0*/  USHF.R.S32.HI UR5, URZ, 0x1f, UR4 ;  /* 0x0000001f3f057899 */ /* 0x000fe40008011404 */
[----:B------:R-:W-:Y:S02]  /*00c0*/  ISETP.NE.OR P0, PT, RZ, UR4, !P0 ;  /* 0x00000004ff007c0c */ /* 0x000fe4000c705670 */
[----:B------:R-:W-:-:S04]  /*00d0*/  ULEA.HI UR5, UR5, UR4, URZ, 0x2 ;  /* 0x0000000405057291 */ /* 0x000fc8000f8f103f */
[----:B------:R-:W-:-:S04]  /*00e0*/  ULOP3.LUT UR5, UR5, 0xfffffffc, URZ, 0xc0, !UPT ;  /* 0xfffffffc05057892 */ /* 0x000fc8000f8ec03f */
[----:B------:R-:W-:-:S03]  /*00f0*/  UIADD3 UR8, UR4, -UR5, URZ ;  /* 0x8000000504087290 */ /* 0x000fc6000fffe03f */
[----:B------:R-:W-:Y:S09]  /*0100*/  @P0 BRA `(.L_x_1) ;  /* 0x0000000000200947 */ /* 0x000ff20003800000 */
[----:B------:R-:W-:Y:S02]  /*0110*/  ULDC.64 UR4, c[0x0][0x198] ;  /* 0x0000660000047ab9 */ /* 0x000fe40000000a00 */
[----:B------:R-:W-:Y:S02]  /*0120*/  UIADD3 UR10, UP0, UR4, 0xf0, URZ ;  /* 0x000000f0040a7890 */ /* 0x000fe4000ff1e03f */
[----:B------:R-:W-:Y:S02]  /*0130*/  UIADD3 UR4, UP1, UR4, 0x1f0, URZ ;  /* 0x000001f004047890 */ /* 0x000fe4000ff3e03f */
[----:B------:R-:W-:Y:S02]  /*0140*/  UIADD3.X UR11, URZ, UR5, URZ, UP0, !UPT ;  /* 0x000000053f0b7290 */ /* 0x000fe400087fe43f */
[----:B------:R-:W-:-:S07]  /*0150*/  UIADD3.X UR5, URZ, UR5, URZ, UP1, !UPT ;  /* 0x000000053f057290 */ /* 0x000fce0008ffe43f */
[----:B------:R0:W-:Y:S02]  /*0160*/  UTMACCTL.PF [UR10] ;  /* 0x000000000a0079b9 */ /* 0x0001e40008040000 */
[----:B------:R0:W-:Y:S02]  /*0170*/  UTMACCTL.PF [UR4] ;  /* 0x00000000040079b9 */ /* 0x0001e40008040000 */
[----:B0-----:R-:W-:Y:S01]  /*0180*/  NOP ;  /* 0x0000000000007918 */ /* 0x001fe20000000000 */
.L_x_1:
[----:B------:R-:W-:Y:S05]  /*0190*/  BSYNC B0 ;  /* 0x0000000000007941 */ /* 0x000fea0003800000 */
.L_x_0:
[----:B------:R-:W0:Y:S01]  /*01a0*/  SHFL.IDX PT, R3, R0, RZ, 0x1f ;  /* 0x00001fff00037589 */ /* 0x000e2200000e0000 */
[----:B------:R-:W-:Y:S01]  /*01b0*/  UISETP.NE.AND UP0, UPT, UR8, 0x3, UPT ;  /* 0x000000030800788c */ /* 0x000fe2000bf05270 */
[----:B------:R-:W-:Y:S01]  /*01c0*/  ISETP.NE.AND P1, PT, RZ, UR6, PT ;  /* 0x00000006ff007c0c */ /* 0x000fe2000bf25270 */
[----:B------:R-:W-:Y:S02]  /*01d0*/  UIADD3 UR10, UR6, -0x1, URZ ;  /* 0xffffffff060a7890 */ /* 0x000fe4000fffe03f */
[----:B------:R-:W-:Y:S02]  /*01e0*/  UISETP.EQ.OR UP0, UPT, UR8, URZ, !UP0 ;  /* 0x0000003f0800728c */ /* 0x000fe4000c702670 */
[----:B------:R-:W-:Y:S02]  /*01f0*/  UISETP.GE.U32.AND UP1, UPT, UR10, 0x2, UPT ;  /* 0x000000020a00788c */ /* 0x000fe4000bf26070 */
[----:B------:R-:W-:-:S04]  /*0200*/  UISETP.EQ.AND UP0, UPT, UR6, URZ, UP0 ;  /* 0x0000003f0600728c */ /* 0x000fc80008702270 */
[----:B------:R-:W-:-:S04]  /*0210*/  USEL UR13, URZ, 0x1, !UP0 ;  /* 0x000000013f0d7887 */ /* 0x000fc8000c000000 */
[----:B------:R-:W-:Y:S01]  /*0220*/  USEL UR13, UR13, 0x2, UP1 ;  /* 0x000000020d0d7887 */ /* 0x000fe20008800000 */
[----:B0-----:R-:W-:-:S13]  /*0230*/  ISETP.NE.AND P0, PT, R3, RZ, PT ;  /* 0x000000ff0300720c */ /* 0x001fda0003f05270 */
[----:B------:R-:W-:Y:S05]  /*0240*/  @P0 BRA `(.L_x_2) ;  /* 0x0000000000b40947 */ /* 0x000fea0003800000 */
[----:B------:R-:W-:Y:S01]  /*0250*/  ELECT P0, URZ, PT ;  /* 0x00000000003f782f */ /* 0x000fe20003800000 */
[----:B------:R-:W-:-:S12]  /*0260*/  BSSY B0, `(.L_x_2) ;  /* 0x000002b000007945 */ /* 0x000fd80003800000 */
[----:B------:R-:W-:Y:S05]  /*0270*/  @!P0 BRA `(.L_x_3) ;  /* 0x0000000000a48947 */ /* 0x000fea0003800000 */
[----:B------:R-:W0:Y:S01]  /*0280*/  S2UR UR9, SR_CgaCtaId ;  /* 0x00000000000979c3 */ /* 0x000e220000008800 */
[----:B------:R-:W-:Y:S01]  /*0290*/  UMOV UR4, 0x400 ;  /* 0x0000040000047882 */ /* 0x000fe20000000000 */
[----:B------:R-:W-:Y:S01]  /*02a0*/  UMOV UR5, 0x1 ;  /* 0x0000000100057882 */ /* 0x000fe20000000000 */
[----:B------:R-:W-:Y:S02]  /*02b0*/  UMOV UR6, 0x4 ;  /* 0x0000000400067882 */ /* 0x000fe40000000000 */
[----:B------:R-:W-:-:S04]  /*02c0*/  UIADD3 UR6, -UR6, 0x100000, URZ ;  /* 0x0010000006067890 */ /* 0x000fc8000fffe13f */
[----:B------:R-:W-:Y:S02]  /*02d0*/  USHF.L.U32 UR7, UR6, 0xb, URZ ;  /* 0x0000000b06077899 */ /* 0x000fe4000800063f */
[----:B------:R-:W-:Y:S02]  /*02e0*/  USHF.L.U32 UR6, UR6, 0x1, URZ ;  /* 0x0000000106067899 */ /* 0x000fe4000800063f */
[----:B0-----:R-:W-:Y:S02]  /*02f0*/  ULEA UR9, UR9, UR4, 0x18 ;  /* 0x0000000409097291 */ /* 0x001fe4000f8ec03f */
[----:B------:R-:W-:-:S04]  /*0300*/  UIADD3 UR4, -UR5, 0x100000, URZ ;  /* 0x0010000005047890 */ /* 0x000fc8000fffe13f */
[----:B------:R-:W-:Y:S02]  /*0310*/  USHF.L.U32 UR5, UR4, 0xb, URZ ;  /* 0x0000000b04057899 */ /* 0x000fe4000800063f */
[----:B------:R-:W-:Y:S01]  /*0320*/  USHF.L.U32 UR4, UR4, 0x1, URZ ;  /* 0x0000000104047899 */ /* 0x000fe2000800063f */
[----:B------:R-:W0:Y:S11]  /*0330*/  FENCE.VIEW.ASYNC.S ;  /* 0x00000000000073c6 */ /* 0x000e360000000000 */
[----:B0-----:R0:W1:Y:S01]  /*0340*/  SYNCS.EXCH.64 URZ, [UR9], UR4 ;  /* 0x00000004093f75b2 */ /* 0x0010620008000100 */
[----:B------:R0:W2:Y:S01]  /*0350*/  SYNCS.EXCH.64 URZ, [UR9+0x70], UR6 ;  /* 0x00007006093f75b2 */ /* 0x0000a20008000100 */
[----:B------:R0:W3:Y:S01]  /*0360*/  SYNCS.EXCH.64 URZ, [UR9+0x8], UR4 ;  /* 0x00000804093f75b2 */ /* 0x0000e20008000100 */
[----:B------:R0:W4:Y:S01]  /*0370*/  SYNCS.EXCH.64 URZ, [UR9+0x78], UR6 ;  /* 0x00007806093f75b2 */ /* 0x0001220008000100 */
[----:B------:R0:W0:Y:S01]  /*0380*/  SYNCS.EXCH.64 URZ, [UR9+0x10], UR4 ;  /* 0x00001004093f75b2 */ /* 0x0000220008000100 */
        /* <DEDUP_REMOVED lines=23> */
[----:B-1234-:R-:W-:Y:S01]  /*0500*/  NOP ;  /* 0x0000000000007918 */ /* 0x01efe20000000000 */
.L_x_3:
[----:B0-----:R-:W-:Y:S05]  /*0510*/  BSYNC B0 ;  /* 0x0000000000007941 */ /* 0x001fea0003800000 */
.L_x_2:
[----:B------:R-:W-:Y:S01]  /*0520*/  SHF.R.S32.HI R2, RZ, 0x1f, R4 ;  /* 0x0000001fff027819 */ /* 0x000fe20000011404 */
[----:B------:R-:W0:Y:S01]  /*0530*/  SHFL.IDX PT, R0, R0, RZ, 0x1f ;  /* 0x00001fff00007589 */ /* 0x000e2200000e0000 */
[----:B------:R-:W1:Y:S01]  /*0540*/  S2UR UR9, SR_CTAID.X ;  /* 0x00000000000979c3 */ /* 0x000e620000002500 */
[----:B------:R-:W-:Y:S02]  /*0550*/  ELECT P0, URZ, PT ;  /* 0x00000000003f782f */ /* 0x000fe40003800000 */
[----:B------:R-:W-:Y:S01]  /*0560*/  LEA.HI R2, R2, R4, RZ, 0x7 ;  /* 0x0000000402027211 */ /* 0x000fe200078f38ff */
[----:B------:R-:W-:Y:S01]  /*0570*/  ULDC UR4, c[0x0][0x150] ;  /* 0x0000540000047ab9 */ /* 0x000fe20000000800 */
[----:B------:R-:W-:Y:S01]  /*0580*/  SHF.R.S32.HI R6, RZ, 0x1f, R3 ;  /* 0x0000001fff067819 */ /* 0x000fe20000011403 */
[----:B------:R-:W-:Y:S01]  /*0590*/  NOP ;  /* 0x0000000000007918 */ /* 0x000fe20000000000 */
[----:B------:R-:W-:Y:S01]  /*05a0*/  LOP3.LUT R2, R2, 0xffffff80, RZ, 0xc0, !PT ;  /* 0xffffff8002027812 */ /* 0x000fe200078ec0ff */
[----:B------:R-:W-:Y:S01]  /*05b0*/  NOP ;  /* 0x0000000000007918 */ /* 0x000fe20000000000 */
[----:B------:R-:W-:Y:S01]  /*05c0*/  LEA.HI R6, R6, R3, RZ, 0x2 ;  /* 0x0000000306067211 */ /* 0x000fe200078f10ff */
[----:B------:R-:W2:Y:S02]  /*05d0*/  LDC R8, c[0x0][0x144] ;  /* 0x00005100ff087b82 */ /* 0x000ea40000000800 */
[----:B------:R-:W-:Y:S01]  /*05e0*/  IMAD.IADD R4, R4, 0x1, -R2 ;  /* 0x0000000104047824 */ /* 0x000fe200078e0a02 */
[----:B------:R-:W-:Y:S01]  /*05f0*/  LOP3.LUT R6, R6, 0x3ffffffc, RZ, 0xc0, !PT ;  /* 0x3ffffffc06067812 */ /* 0x000fe200078ec0ff */
[----:B------:R-:W3:Y:S03]  /*0600*/  S2R R2, SR_CTAID.Y ;  /* 0x0000000000027919 */ /* 0x000ee60000002600 */
[----:B------:R-:W-:Y:S01]  /*0610*/  SHF.R.S32.HI R5, RZ, 0x1f, R4 ;  /* 0x0000001fff057819 */ /* 0x000fe20000011404 */
[----:B------:R-:W-:Y:S01]  /*0620*/  IMAD.IADD R6, R3, 0x1, -R6 ;  /* 0x0000000103067824 */ /* 0x000fe200078e0a06 */
[----:B------:R-:W4:Y:S02]  /*0630*/  LDC R13, c[0x0][0x148] ;  /* 0x00005200ff0d7b82 */ /* 0x000f240000000800 */
[----:B------:R-:W-:-:S02]  /*0640*/  LEA.HI R5, R5, R4, RZ, 0x3 ;  /* 0x0000000405057211 */ /* 0x000fc400078f18ff */
[----:B0-----:R-:W-:Y:S02]  /*0650*/  ISETP.NE.OR P0, PT, R0, RZ, !P0 ;  /* 0x000000ff0000720c */ /* 0x001fe40004705670 */
[--C-:B------:R-:W-:Y:S02]  /*0660*/  SHF.R.S32.HI R0, RZ, 0x3, R5.reuse ;  /* 0x00000003ff007819 */ /* 0x100fe40000011405 */
[----:B------:R-:W-:Y:S02]  /*0670*/  SHF.R.S32.HI R5, RZ, 0x1f, R5 ;  /* 0x0000001fff057819 */ /* 0x000fe40000011405 */
[----:B-1----:R-:W-:Y:S02]  /*0680*/  I2FP.F32.U32 R7, UR9 ;  /* 0x0000000900077c45 */ /* 0x002fe40008201000 */
[----:B------:R-:W-:-:S03]  /*0690*/  LEA.HI R5, R5, R0, RZ, 0x2 ;  /* 0x0000000005057211 */ /* 0x000fc600078f10ff */
[----:B------:R-:W-:Y:S01]  /*06a0*/  FMUL R7, R7, UR4 ;  /* 0x0000000407077c20 */ /* 0x000fe20008400000 */
[----:B------:R-:W-:Y:S01]  /*06b0*/  LOP3.LUT R5, R5, 0xfffffffc, RZ, 0xc0, !PT ;  /* 0xfffffffc05057812 */ /* 0x000fe200078ec0ff */
[----:B------:R-:W-:Y:S01]  /*06c0*/  VOTEU.ALL UP0, P0 ;  /* 0x00000000003f7886 */ /* 0x000fe20000000000 */
[----:B------:R-:W-:Y:S01]  /*06d0*/  ULDC UR4, c[0x0][0x154] ;  /* 0x0000550000047ab9 */ /* 0x000fe20000000800 */
[----:B------:R-:W-:Y:S02]  /*06e0*/  VOTEU.ALL UP1, P0 ;  /* 0x00000000003f7886 */ /* 0x000fe40000020000 */
[----:B------:R-:W0:Y:S01]  /*06f0*/  F2I.U32.TRUNC.NTZ R7, R7 ;  /* 0x0000000700077305 */ /* 0x000e22000020f000 */
[----:B------:R-:W-:Y:S01]  /*0700*/  IMAD.IADD R5, R0, 0x1, -R5 ;  /* 0x0000000100057824 */ /* 0x000fe200078e0a05 */
[----:B------:R-:W1:Y:S01]  /*0710*/  @!UP0 S2UR UR7, SR_CgaCtaId ;  /* 0x00000000000789c3 */ /* 0x000e620000008800 */
[----:B------:R-:W-:Y:S02]  /*0720*/  @!UP0 UMOV UR6, 0x400 ;  /* 0x0000040000068882 */ /* 0x000fe40000000000 */
[----:B------:R-:W-:Y:S01]  /*0730*/  IMAD R5, R6, 0x4, R5 ;  /* 0x0000000406057824 */ /* 0x000fe200078e0205 */
[----:B---3--:R-:W-:-:S04]  /*0740*/  I2FP.F32.U32 R6, R2 ;  /* 0x0000000200067245 */ /* 0x008fc80000201000 */
[----:B------:R-:W-:Y:S01]  /*0750*/  LEA.HI R0, R5, R5, RZ, 0x1 ;  /* 0x0000000505007211 */ /* 0x000fe200078f08ff */
[----:B------:R-:W-:Y:S01]  /*0760*/  FMUL R6, R6, UR4 ;  /* 0x0000000406067c20 */ /* 0x000fe20008400000 */
[----:B------:R-:W-:Y:S02]  /*0770*/  UMOV UR4, 0x20 ;  /* 0x0000002000047882 */ /* 0x000fe40000000000 */
[----:B------:R-:W-:Y:S01]  /*0780*/  LOP3.LUT R0, R0, 0xfffffffe, RZ, 0xc0, !PT ;  /* 0xfffffffe00007812 */ /* 0x000fe200078ec0ff */
[----:B0-----:R-:W-:Y:S01]  /*0790*/  IMAD.MOV R11, RZ, RZ, -R7 ;  /* 0x000000ffff0b7224 */ /* 0x001fe200078e0a07 */
[----:B------:R-:W-:-:S04]  /*07a0*/  @!UP0 UIADD3 UR4, -UR4, 0x100000, URZ ;  /* 0x0010000004048890 */ /* 0x000fc8000fffe13f */
[----:B------:R-:W-:Y:S02]  /*07b0*/  @!UP0 USHF.L.U32 UR5, UR4, 0xb, URZ ;  /* 0x0000000b04058899 */ /* 0x000fe4000800063f */
[----:B------:R-:W-:Y:S01]  /*07c0*/  @!UP0 USHF.L.U32 UR4, UR4, 0x1, URZ ;  /* 0x0000000104048899 */ /* 0x000fe2000800063f */
[----:B------:R-:W0:Y:S01]  /*07d0*/  F2I.U32.TRUNC.NTZ R6, R6 ;  /* 0x0000000600067305 */ /* 0x000e22000020f000 */
[----:B------:R-:W3:Y:S01]  /*07e0*/  LDC R7, c[0x0][0x140] ;  /* 0x00005000ff077b82 */ /* 0x000ee20000000800 */
[----:B--2---:R-:W-:Y:S02]  /*07f0*/  IMAD R11, R8, R11, UR9 ;  /* 0x00000009080b7e24 */ /* 0x004fe4000f8e020b */
[----:B------:R-:W-:-:S05]  /*0800*/  IMAD.IADD R0, R5, 0x1, -R0 ;  /* 0x0000000105007824 */ /* 0x000fca00078e0a00 */
[----:B------:R-:W-:Y:S01]  /*0810*/  ISETP.NE.AND P2, PT, R0, R11, PT ;  /* 0x0000000b0000720c */ /* 0x000fe20003f45270 */
[C---:B------:R-:W-:Y:S01]  /*0820*/  IMAD.SHL.U32 R0, R5.reuse, 0x4, RZ ;  /* 0x0000000405007824 */ /* 0x040fe200078e00ff */
[----:B-1----:R-:W-:Y:S01]  /*0830*/  @!UP0 ULEA UR6, UR7, UR6, 0x18 ;  /* 0x0000000607068291 */ /* 0x002fe2000f8ec03f */
[----:B------:R-:W-:Y:S01]  /*0840*/  VOTEU.ALL UP0, P0 ;  /* 0x00000000003f7886 */ /* 0x000fe20000000000 */
[----:B------:R-:W-:Y:S01]  /*0850*/  LOP3.LUT P0, RZ, R4, 0x7, RZ, 0xc0, !PT ;  /* 0x0000000704ff7812 */ /* 0x000fe2000780c0ff */
[----:B0-----:R-:W-:Y:S01]  /*0860*/  IMAD.MOV R12, RZ, RZ, -R6 ;  /* 0x000000ffff0c7224 */ /* 0x001fe200078e0a06 */
[----:B------:R-:W-:-:S03]  /*0870*/  LOP3.LUT R9, R5, 0xc, R0, 0x78, !PT ;  /* 0x0000000c05097812 */ /* 0x000fc600078e7800 */
[----:B----4-:R-:W-:Y:S01]  /*0880*/  IMAD R5, R13, R12, R2 ;  /* 0x0000000c0d057224 */ /* 0x010fe200078e0202 */
[C---:B------:R-:W-:Y:S01]  /*0890*/  ISETP.LT.U32.AND P0, PT, R9.reuse, 0x2, !P0 ;  /* 0x000000020900780c */ /* 0x040fe20004701070 */
[----:B------:R0:W-:Y:S02]  /*08a0*/  STL [R1+0x45c], R9 ;  /* 0x00045c0901007387 */ /* 0x0001e40000100800 */
[----:B------:R-:W-:Y:S02]  /*08b0*/  @P2 LEA.HI R0, R9, R9, RZ, 0x1 ;  /* 0x0000000909002211 */ /* 0x000fe400078f08ff */
[----:B------:R-:W1:Y:S02]  /*08c0*/  FENCE.VIEW.ASYNC.S ;  /* 0x00000000000073c6 */ /* 0x000e640000000000 */
[----:B-1----:R0:W1:Y:S01]  /*08d0*/  @!UP0 SYNCS.EXCH.64 URZ, [UR6+0xf0], UR4 ;  /* 0x0000f004063f85b2 */ /* 0x0020620008000100 */
[----:B---3--:R-:W-:Y:S02]  /*08e0*/  ISETP.EQ.U32.AND P5, PT, R7, 0x1, PT ;  /* 0x000000010700780c */ /* 0x008fe40003fa2070 */
[----:B------:R-:W-:-:S04]  /*08f0*/  @P2 SHF.R.S32.HI R0, RZ, 0x1, R0 ;  /* 0x00000001ff002819 */ /* 0x000fc80000011400 */
[----:B------:R-:W-:Y:S01]  /*0900*/  @P2 ISETP.NE.AND P3, PT, R0, R5, PT ;  /* 0x000000050000220c */ /* 0x000fe20003f65270 */
[----:B------:R-:W-:Y:S01]  /*0910*/  IMAD.MOV.U32 R0, RZ, RZ, 0x1 ;  /* 0x00000001ff007424 */ /* 0x000fe200078e00ff */
[----:B------:R-:W-:Y:S02]  /*0920*/  SEL R5, RZ, 0x1, !P0 ;  /* 0x00000001ff057807 */ /* 0x000fe40004000000 */
[----:B------:R-:W-:-:S04]  /*0930*/  @P2 SEL R0, RZ, 0x1, P3 ;  /* 0x00000001ff002807 */ /* 0x000fc80001800000 */
[----:B------:R-:W-:Y:S01]  /*0940*/  LOP3.LUT R0, R0, R5, RZ, 0xc0, !PT ;  /* 0x0000000500007212 */ /* 0x000fe200078ec0ff */
[----:B------:R0:W2:Y:S01]  /*0950*/  @!UP1 SYNCS.EXCH.64 URZ, [UR6+0xf8], UR4 ;  /* 0x0000f804063f95b2 */ /* 0x0000a20008000100 */
[----:B------:R-:W-:-:S03]  /*0960*/  NOP ;  /* 0x0000000000007918 */ /* 0x000fc60000000000 */
[----:B------:R0:W-:Y:S01]  /*0970*/  STL [R1+0x458], R0 ;  /* 0x0004580001007387 */ /* 0x0001e20000100800 */
[----:B-1----:R-:W-:Y:S05]  /*0980*/  @!P5 BRA `(.L_x_4) ;  /* 0x000000000008d947 */ /* 0x002fea0003800000 */
[----:B--2---:R-:W-:Y:S01]  /*0990*/  UCGABAR_ARV ;  /* 0x00000000000079c7 */ /* 0x004fe20008000000 */
[----:B------:R-:W-:Y:S05]  /*09a0*/  BRA `(.L_x_5) ;  /* 0x0000000000047947 */ /* 0x000fea0003800000 */
.L_x_4:
[----:B--2---:R-:W-:Y:S01]  /*09b0*/  NOP ;  /* 0x0000000000007918 */ /* 0x004fe20000000000 */
.L_x_5:
[----:B0-----:R-:W0:Y:S01]  /*09c0*/  LDC R0, c[0x0][0x65c] ;  /* 0x00019700ff007b82 */ /* 0x001e220000000800 */
[----:B------:R-:W-:Y:S02]  /*09d0*/  IMAD.U32 R4, RZ, RZ, UR9 ;  /* 0x00000009ff047e24 */ /* 0x000fe4000f8e00ff */
[----:B------:R-:W-:Y:S01]  /*09e0*/  IMAD.MOV.U32 R5, RZ, RZ, RZ ;  /* 0x000000ffff057224 */ /* 0x000fe200078e00ff */
[----:B0-----:R-:W-:-:S13]  /*09f0*/  ISETP.NE.AND P4, PT, R0, 0x1, PT ;  /* 0x000000010000780c */ /* 0x001fda0003f85270 */
[----:B------:R-:W0:Y:S01]  /*0a00*/  @P4 LDC R7, c[0x0][0x10] ;  /* 0x00000400ff074b82 */ /* 0x000e220000000800 */
[----:B------:R-:W-:Y:S02]  /*0a10*/  @P4 IMAD.MOV.U32 R3, RZ, RZ, RZ ;  /* 0x000000ffff034224 */ /* 0x000fe400078e00ff */
[----:B------:R-:W-:-:S05]  /*0a20*/  @P4 IMAD.MOV.U32 R15, RZ, RZ, RZ ;  /* 0x000000ffff0f4224 */ /* 0x000fca00078e00ff */
[----:B------:R-:W1:Y:S01]  /*0a30*/  @!P4 LDC R9, c[0x0][0xc] ;  /* 0x00000300ff09cb82 */ /* 0x000e620000000800 */
[----:B0-----:R-:W-:-:S04]  /*0a40*/  @P4 IMAD.WIDE.U32 R6, R7, UR9, R2 ;  /* 0x0000000907064c25 */ /* 0x001fc8000f8e0002 */
[----:B------:R-:W-:Y:S02]  /*0a50*/  @P4 IMAD.MOV.U32 R8, RZ, RZ, R6 ;  /* 0x000000ffff084224 */ /* 0x000fe400078e0006 */
[----:B------:R-:W-:Y:S02]  /*0a60*/  @P4 IMAD.IADD R16, R7, 0x1, R15 ;  /* 0x0000000107104824 */ /* 0x000fe400078e020f */
[----:B-1----:R-:W-:-:S04]  /*0a70*/  @!P4 IMAD.WIDE.U32 R4, R2, R9, R4 ;  /* 0x000000090204c225 */ /* 0x002fc800078e0004 */
[----:B------:R-:W-:Y:S02]  /*0a80*/  @!P4 IMAD.MOV.U32 R8, RZ, RZ, R4 ;  /* 0x000000ffff08c224 */ /* 0x000fe400078e0004 */
[----:B------:R-:W-:-:S03]  /*0a90*/  @!P4 IMAD.MOV.U32 R16, RZ, RZ, R5 ;  /* 0x000000ffff10c224 */ /* 0x000fc600078e0005 */
[----:B------:R0:W-:Y:S04]  /*0aa0*/  STL [R1+0x464], R8 ;  /* 0x0004640801007387 */ /* 0x0001e80000100800 */
[----:B------:R0:W-:Y:S01]  /*0ab0*/  STL [R1+0x460], R16 ;  /* 0x0004601001007387 */ /* 0x0001e20000100800 */
[----:B------:R-:W-:Y:S05]  /*0ac0*/  @!P5 BRA `(.L_x_6) ;  /* 0x00000000000cd947 */ /* 0x000fea0003800000 */
[----:B------:R-:W-:Y:S01]  /*0ad0*/  UCGABAR_WAIT ;  /* 0x0000000000007dc7 */ /* 0x000fe20008000000 */
[----:B------:R-:W-:Y:S01]  /*0ae0*/  CCTL.IVALL ;  /* 0x00000000ff00798f */ /* 0x000fe20002000000 */
[----:B------:R-:W-:Y:S05]  /*0af0*/  BRA `(.L_x_7) ;  /* 0x0000000000047947 */ /* 0x000fea0003800000 */
.L_x_6:
[----:B------:R-:W-:Y:S06]  /*0b00*/  BAR.SYNC.DEFER_BLOCKING 0x0 ;  /* 0x0000000000007b1d */ /* 0x000fec0000010000 */
.L_x_7:
[----:B------:R-:W-:Y:S05]  /*0b10*/  @!P1 BRA `(.L_x_8) ;  /* 0x00000214006c9947 */ /* 0x000fea0003800000 */
[----:B------:R-:W-:-:S06]  /*0b20*/  UISETP.GT.U32.AND UP0, UPT, UR10, 0x1, UPT ;  /* 0x000000010a00788c */ /* 0x000fcc000bf04070 */
[----:B------:R-:W-:-:S13]  /*0b30*/  PLOP3.LUT P0, PT, PT, PT, UP0, 0x80, 0x0 ;  /* 0x000000000000781c */ /* 0x000fda0003f0f008 */
[----:B------:R-:W-:Y:S05]  /*0b40*/  @P0 EXIT ;  /* 0x000000000000094d */ /* 0x000fea0003800000 */
[----:B------:R-:W-:Y:S01]  /*0b50*/  IMAD.MOV.U32 R5, RZ, RZ, -0x1 ;  /* 0xffffffffff057424 */ /* 0x000fe200078e00ff */
[----:B------:R-:W-:Y:S01]  /*0b60*/  ULDC.64 UR4, c[0x0][0x650] ;  /* 0x0001940000047ab9 */ /* 0x000fe20000000a00 */
[----:B------:R-:W-:Y:S01]  /*0b70*/  IMAD.MOV.U32 R4, RZ, RZ, -0x1 ;  /* 0xffffffffff047424 */ /* 0x000fe200078e00ff */
[----:B------:R-:W-:Y:S01]  /*0b80*/  ISETP.GE.U32.AND P0, PT, R8, UR4, PT ;  /* 0x0000000408007c0c */ /* 0x000fe2000bf06070 */
[----:B------:R-:W-:Y:S01]  /*0b90*/  UMOV UR10, 0xffffffff ;  /* 0xffffffff000a7882 */ /* 0x000fe20000000000 */
[----:B------:R1:W-:Y:S01]  /*0ba0*/  STL [R1+0x46c], R5 ;  /* 0x00046c0501007387 */ /* 0x0003e20000100800 */
[----:B------:R-:W-:Y:S02]  /*0bb0*/  PRMT R0, RZ, 0x7610, R0 ;  /* 0x00007610ff007816 */ /* 0x000fe40000000000 */
[----:B------:R-:W-:Y:S01]  /*0bc0*/  ISETP.GE.U32.AND.EX P0, PT, R16, UR5, PT, P0 ;  /* 0x0000000510007c0c */ /* 0x000fe2000bf06100 */
[----:B------:R1:W-:-:S12]  /*0bd0*/  STL [R1+0x468], R4 ;  /* 0x0004680401007387 */ /* 0x0003d80000100800 */
[----:B-1----:R-:W-:Y:S05]  /*0be0*/  @P0 BRA `(.L_x_9) ;  /* 0x00000004003c0947 */ /* 0x002fea0003800000 */
[----:B------:R-:W-:Y:S01]  /*0bf0*/  ULDC.64 UR14, c[0x0][0x628] ;  /* 0x00018a00000e7ab9 */ /* 0x000fe20000000a00 */
[----:B------:R-:W1:Y:S01]  /*0c00*/  LDC.64 R6, c[0x0][0x620] ;  /* 0x00018800ff067b82 */ /* 0x000e620000000a00 */
[----:B------:R-:W-:Y:S01]  /*0c10*/  ISETP.NE.U32.AND P0, PT, RZ, UR14, PT ;  /* 0x0000000eff007c0c */ /* 0x000fe2000bf05070 */
[----:B------:R-:W-:Y:S01]  /*0c20*/  ULDC UR11, c[0x0][0x630] ;  /* 0x00018c00000b7ab9 */ /* 0x000fe20000000800 */
[----:B------:R-:W-:Y:S02]  /*0c30*/  R2UR UR4, R8 ;  /* 0x00000000080472ca */ /* 0x000fe400000e0000 */
[----:B------:R-:W-:Y:S02]  /*0c40*/  ISETP.NE.AND.EX P0, PT, RZ, UR15, PT, P0 ;  /* 0x0000000fff007c0c */ /* 0x000fe4000bf05300 */
[----:B------:R-:W-:-:S11]  /*0c50*/  R2UR UR5, R16 ;  /* 0x00000000100572ca */ /* 0x000fd600000e0000 */
[----:B------:R-:W-:Y:S05]  /*0c60*/  @!P0 BRA `(.L_x_10) ;  /* 0x0000000000308947 */ /* 0x000fea0003800000 */
[----:B------:R-:W-:Y:S01]  /*0c70*/  R2UR UR4, R8 ;  /* 0x00000000080472ca */ /* 0x000fe200000e0000 */
[----:B------:R-:W-:Y:S01]  /*0c80*/  ULDC UR8, c[0x0][0x634] ;  /* 0x00018d0000087ab9 */ /* 0x000fe20000000800 */
[----:B------:R-:W-:-:S11]  /*0c90*/  R2UR UR10, R16 ;  /* 0x00000000100a72ca */ /* 0x000fd600000e0000 */
[----:B------:R-:W-:-:S04]  /*0ca0*/  UIADD3 UR8, UP0, UR4, UR8, URZ ;  /* 0x0000000804087290 */ /* 0x000fc8000ff1e03f */
[----:B------:R-:W-:-:S04]  /*0cb0*/  UIADD3.X UR10, URZ, UR10, URZ, UP0, !UPT ;  /* 0x0000000a3f0a7290 */ /* 0x000fc800087fe43f */
[----:B------:R-:W-:-:S04]  /*0cc0*/  UIMAD.WIDE.U32 UR4, UR10, UR14, URZ ;  /* 0x0000000e0a0472a5 */ /* 0x000fc8000f8e003f */
[----:B------:R-:W-:Y:S02]  /*0cd0*/  UIMAD.WIDE.U32 UR6, UP0, UR8, UR15, UR4 ;  /* 0x0000000f080672a5 */ /* 0x000fe4000f800004 */
[----:B------:R-:W-:Y:S02]  /*0ce0*/  UIMAD.WIDE.U32 UR4, UR8, UR14, URZ ;  /* 0x0000000e080472a5 */ /* 0x000fe4000f8e003f */
[----:B------:R-:W-:Y:S02]  /*0cf0*/  UIADD3.X UR9, URZ, URZ, URZ, UP0, !UPT ;  /* 0x0000003f3f097290 */ /* 0x000fe400087fe43f */
[----:B------:R-:W-:Y:S01]  /*0d00*/  UIADD3 URZ, UP0, UR5, UR6, URZ ;  /* 0x00000006053f7290 */ /* 0x000fe2000ff1e03f */
[----:B------:R-:W-:-:S03]  /*0d10*/  UMOV UR8, UR7 ;  /* 0x0000000700087c82 */ /* 0x000fc60008000000 */
[----:B------:R-:W-:-:S12]  /*0d20*/  UIMAD.WIDE.U32.X UR4, UR10, UR15, UR8, UP0 ;  /* 0x0000000f0a0472a5 */ /* 0x000fd800080e0408 */
.L_x_10:
[----:B------:R-:W-:Y:S01]  /*0d30*/  USHF.R.U64 UR10, UR4, UR11, UR5 ;  /* 0x0000000b040a7299 */ /* 0x000fe20008001205 */
[----:B------:R-:W2:Y:S01]  /*0d40*/  LDC.64 R20, c[0x0][0x640] ;  /* 0x00019000ff147b82 */ /* 0x000ea20000000a00 */
[----:B------:R-:W-:Y:S01]  /*0d50*/  USHF.R.U32.HI UR4, URZ, UR11, UR5 ;  /* 0x0000000b3f047299 */ /* 0x000fe20008011605 */
[----:B------:R-:W-:Y:S02]  /*0d60*/  IMAD.MOV.U32 R4, RZ, RZ, R8 ;  /* 0x000000ffff047224 */ /* 0x000fe400078e0008 */
[----:B------:R-:W-:Y:S01]  /*0d70*/  IMAD R12, R13, R12, R2 ;  /* 0x0000000c0d0c7224 */ /* 0x000fe200078e0202 */
[----:B------:R-:W-:Y:S01]  /*0d80*/  IADD3 R3, P0, RZ, -UR10, RZ ;  /* 0x8000000aff037c10 */ /* 0x000fe2000ff1e0ff */
[----:B------:R-:W-:Y:S02]  /*0d90*/  IMAD.MOV.U32 R13, RZ, RZ, 0x1 ;  /* 0x00000001ff0d7424 */ /* 0x000fe400078e00ff */
[----:B------:R-:W3:Y:S02]  /*0da0*/  LDC R10, c[0x0][0x618] ;  /* 0x00018600ff0a7b82 */ /* 0x000ee40000000800 */
[----:B------:R-:W-:-:S04]  /*0db0*/  IMAD.X R5, RZ, RZ, ~UR4, P0 ;  /* 0x80000004ff057e24 */ /* 0x000fc800080e06ff */
[-C--:B-1----:R-:W-:Y:S02]  /*0dc0*/  IMAD R0, R5, R6.reuse, RZ ;  /* 0x0000000605007224 */ /* 0x082fe400078e02ff */
[----:B------:R-:W1:Y:S01]  /*0dd0*/  LDC R14, c[0x0][0x608] ;  /* 0x00018200ff0e7b82 */ /* 0x000e620000000800 */
[----:B------:R-:W-:Y:S02]  /*0de0*/  IMAD.MOV.U32 R5, RZ, RZ, R16 ;  /* 0x000000ffff057224 */ /* 0x000fe400078e0010 */
[----:B------:R-:W-:-:S05]  /*0df0*/  IMAD.WIDE.U32 R4, R3, R6, R4 ;  /* 0x0000000603047225 */ /* 0x000fca00078e0004 */
[----:B------:R-:W4:Y:S01]  /*0e00*/  LDC R18, c[0x0][0x658] ;  /* 0x00019600ff127b82 */ /* 0x000f220000000800 */
[----:B------:R-:W-:Y:S01]  /*0e10*/  IMAD R3, R3, R7, R0 ;  /* 0x0000000703037224 */ /* 0x000fe200078e0200 */
[----:B--2---:R-:W-:-:S03]  /*0e20*/  ISETP.NE.U32.AND P0, PT, R20, RZ, PT ;  /* 0x000000ff1400720c */ /* 0x004fc60003f05070 */
[----:B------:R-:W-:Y:S01]  /*0e30*/  IMAD.IADD R3, R5, 0x1, R3 ;  /* 0x0000000105037824 */ /* 0x000fe200078e0203 */
[----:B------:R-:W-:Y:S01]  /*0e40*/  ISETP.NE.AND.EX P0, PT, R21, RZ, PT, P0 ;  /* 0x000000ff1500720c */ /* 0x000fe20003f05300 */
[----:B------:R-:W-:Y:S01]  /*0e50*/  IMAD.MOV.U32 R5, RZ, RZ, -0x1 ;  /* 0xffffffffff057424 */ /* 0x000fe200078e00ff */
[----:B0-----:R-:W0:Y:S02]  /*0e60*/  LDC R16, c[0x0][0x600] ;  /* 0x00018000ff107b82 */ /* 0x001e240000000800 */
[-CC-:B---3--:R-:W-:Y:S02]  /*0e70*/  SHF.R.U64 R8, R4, R10.reuse, R3.reuse ;  /* 0x0000000a04087219 */ /* 0x188fe40000001203 */
[----:B------:R-:W-:-:S04]  /*0e80*/  SHF.R.U32.HI R3, RZ, R10, R3 ;  /* 0x0000000aff037219 */ /* 0x000fc80000011603 */
[----:B------:R-:W2:Y:S01]  /*0e90*/  LDC R15, c[0x0][0x648] ;  /* 0x00019200ff0f7b82 */ /* 0x000ea20000000800 */
[-CC-:B-1----:R-:W-:Y:S02]  /*0ea0*/  SHF.R.U64 R23, R8, R14.reuse, R3.reuse ;  /* 0x0000000e08177219 */ /* 0x182fe40000001203 */
[----:B------:R-:W-:-:S05]  /*0eb0*/  SHF.R.U32.HI R3, RZ, R14, R3 ;  /* 0x0000000eff037219 */ /* 0x000fca0000011603 */
[----:B------:R-:W1:Y:S01]  /*0ec0*/  LDC R17, c[0x0][0x638] ;  /* 0x00018e00ff117b82 */ /* 0x000e620000000800 */
[-CC-:B----4-:R-:W-:Y:S02]  /*0ed0*/  SHF.R.U64 R10, R23, R18.reuse, R3.reuse ;  /* 0x00000012170a7219 */ /* 0x190fe40000001203 */
[-C--:B------:R-:W-:Y:S02]  /*0ee0*/  SHF.L.U32 R0, R5, R18.reuse, RZ ;  /* 0x0000001205007219 */ /* 0x080fe400000006ff */
[----:B------:R-:W-:Y:S01]  /*0ef0*/  SHF.R.U32.HI R3, RZ, R18, R3 ;  /* 0x00000012ff037219 */ /* 0x000fe20000011603 */
[----:B------:R-:W-:Y:S01]  /*0f00*/  IMAD.MOV.U32 R2, RZ, RZ, R10 ;  /* 0x000000ffff027224 */ /* 0x000fe200078e000a */
[----:B------:R-:W-:Y:S01]  /*0f10*/  LOP3.LUT R0, RZ, R0, RZ, 0x33, !PT ;  /* 0x00000000ff007212 */ /* 0x000fe200078e33ff */
[----:B------:R-:W3:Y:S01]  /*0f20*/  LDC R19, c[0x0][0x610] ;  /* 0x00018400ff137b82 */ /* 0x000ee20000000800 */
[----:B------:R-:W-:Y:S05]  /*0f30*/  @!P0 BRA `(.L_x_11) ;  /* 0x0000000000288947 */ /* 0x000fea0003800000 */
[----:B------:R-:W4:Y:S02]  /*0f40*/  LDC R7, c[0x0][0x64c] ;  /* 0x00019300ff077b82 */ /* 0x000f240000000800 */
[----:B----4-:R-:W-:-:S05]  /*0f50*/  IADD3 R7, P0, R10, R7, RZ ;  /* 0x000000070a077210 */ /* 0x010fca0007f1e0ff */
[----:B------:R-:W-:-:S04]  /*0f60*/  IMAD.X R9, RZ, RZ, R3, P0 ;  /* 0x000000ffff097224 */ /* 0x000fc800000e0603 */
[----:B------:R-:W-:-:S04]  /*0f70*/  IMAD.WIDE.U32 R2, R9, R20, RZ ;  /* 0x0000001409027225 */ /* 0x000fc800078e00ff */
[----:B------:R-:W-:-:S04]  /*0f80*/  IMAD.WIDE.U32 R4, P0, R7, R21, R2 ;  /* 0x0000001507047225 */ /* 0x000fc80007800002 */
[----:B------:R-:W-:-:S04]  /*0f90*/  IMAD.WIDE.U32 R2, R7, R20, RZ ;  /* 0x0000001407027225 */ /* 0x000fc800078e00ff */
[----:B------:R-:W-:Y:S01]  /*0fa0*/  IMAD.X R7, RZ, RZ, RZ, P0 ;  /* 0x000000ffff077224 */ /* 0x000fe200000e06ff */
[----:B------:R-:W-:Y:S01]  /*0fb0*/  IADD3 RZ, P0, R3, R4, RZ ;  /* 0x0000000403ff7210 */ /* 0x000fe20007f1e0ff */
[----:B------:R-:W-:-:S04]  /*0fc0*/  IMAD.MOV.U32 R6, RZ, RZ, R5 ;  /* 0x000000ffff067224 */ /* 0x000fc800078e0005 */
[----:B------:R-:W-:-:S08]  /*0fd0*/  IMAD.WIDE.U32.X R2, R9, R21, R6, P0 ;  /* 0x0000001509027225 */ /* 0x000fd000000e0406 */
.L_x_11:
[----:B--2---:R-:W-:Y:S01]  /*0fe0*/  SHF.R.U64 R4, R2, R15, R3 ;  /* 0x0000000f02047219 */ /* 0x004fe20000001203 */
[----:B0-----:R-:W-:Y:S01]  /*0ff0*/  VIADD R5, R16, 0xffffffff ;  /* 0xffffffff10057836 */ /* 0x001fe20000000000 */
[----:B------:R-:W-:Y:S02]  /*1000*/  SHF.L.U32 R2, R13, R18, RZ ;  /* 0x000000120d027219 */ /* 0x000fe400000006ff */
[----:B------:R-:W-:Y:S01]  /*1010*/  LOP3.LUT R3, R23, R0, RZ, 0xc0, !PT ;  /* 0x0000000017037212 */ /* 0x000fe200078ec0ff */
[----:B------:R-:W-:Y:S01]  /*1020*/  IMAD.MOV R6, RZ, RZ, -R4 ;  /* 0x000000ffff067224 */ /* 0x000fe200078e0a04 */
[----:B------:R-:W-:Y:S02]  /*1030*/  SEL R0, R11, R12, !P4 ;  /* 0x0000000c0b007207 */ /* 0x000fe40006000000 */
[----:B------:R-:W-:Y:S01]  /*1040*/  LOP3.LUT R5, R8, R5, RZ, 0xc0, !PT ;  /* 0x0000000508057212 */ /* 0x000fe200078ec0ff */
[----:B------:R-:W-:Y:S02]  /*1050*/  IMAD R7, R2, R4, R3 ;  /* 0x0000000402077224 */ /* 0x000fe400078e0203 */
[----:B-1----:R-:W-:-:S02]  /*1060*/  IMAD R3, R6, R17, R10 ;  /* 0x0000001106037224 */ /* 0x002fc400078e020a */
[----:B---3--:R-:W-:Y:S02]  /*1070*/  IMAD R2, R7, R19, R0 ;  /* 0x0000001307027224 */ /* 0x008fe400078e0200 */
[----:B------:R-:W-:Y:S02]  /*1080*/  IMAD R3, R3, R16, R5 ;  /* 0x0000001003037224 */ /* 0x000fe400078e0205 */
[----:B------:R-:W-:-:S03]  /*1090*/  IMAD.MOV.U32 R0, RZ, RZ, 0x1 ;  /* 0x00000001ff007424 */ /* 0x000fc600078e00ff */
[----:B------:R-:W-:Y:S02]  /*10a0*/  SEL R4, R3, R2, !P4 ;  /* 0x0000000203047207 */ /* 0x000fe40006000000 */
[----:B------:R-:W-:-:S03]  /*10b0*/  SEL R2, R2, R3, !P4 ;  /* 0x0000000302027207 */ /* 0x000fc60006000000 */
[----:B------:R1:W-:Y:S04]  /*10c0*/  STL [R1+0x468], R4 ;  /* 0x0004680401007387 */ /* 0x0003e80000100800 */
[----:B------:R1:W-:Y:S02]  /*10d0*/  STL [R1+0x46c], R2 ;  /* 0x00046c0201007387 */ /* 0x0003e40000100800 */
.L_x_9:
[----:B------:R-:W-:-:S08]  /*10e0*/  NOP ;  /* 0x0000000000007918 */ /* 0x000fd00000000000 */
[----:B------:R-:W2:Y:S02]  /*10f0*/  USETMAXREG.TRY_ALLOC.CTAPOOL UP0, 0xf0 ;  /* 0x000000f0000079c8 */ /* 0x000ea40008000600 */
[----:B--2---:R-:W-:-:S13]  /*1100*/  PLOP3.LUT P0, PT, PT, PT, UP0, 0x80, 0x0 ;  /* 0x000000000000781c */ /* 0x004fda0003f0f008 */
[----:B------:R-:W-:Y:S05]  /*1110*/  @!P0 BRA `(.L_x_9) ;  /* 0xfffffffc00f08947 */ /* 0x000fea000383ffff */
[----:B------:R-:W-:Y:S01]  /*1120*/  ULDC.64 UR4, c[0x0][0x598] ;  /* 0x0001660000047ab9 */ /* 0x000fe20000000a00 */
[----:B------:R-:W-:Y:S01]  /*1130*/  ULDC.64 UR20, c[0x0][0x208] ;  /* 0x0000820000147ab9 */ /* 0x000fe20000000a00 */
[----:B------:R-:W-:-:S04]  /*1140*/  ISETP.NE.U32.AND P0, PT, RZ, UR4, PT ;  /* 0x00000004ff007c0c */ /* 0x000fc8000bf05070 */
[----:B------:R-:W-:-:S13]  /*1150*/  ISETP.NE.AND.EX P0, PT, RZ, UR5, PT, P0 ;  /* 0x00000005ff007c0c */ /* 0x000fda000bf05300 */
[----:B------:R-:W-:Y:S05]  /*1160*/  @!P0 BRA `(.L_x_12) ;  /* 0x0000000000208947 */ /* 0x000fea0003800000 */
[----:B-1----:R-:W1:Y:S02]  /*1170*/  LDC.64 R2, c[0x0][0x598] ;  /* 0x00016600ff027b82 */ /* 0x002e640000000a00 */
[----:B-1----:R-:W2:Y:S02]  /*1180*/  LDG.E.64 R2, desc[UR20][R2.64] ;  /* 0x0000001402027981 */ /* 0x002ea4000c1e1b00 */
[----:B--2---:R-:W-:-:S04]  /*1190*/  ISETP.NE.U32.AND P0, PT, R2, RZ, PT ;  /* 0x000000ff0200720c */ /* 0x004fc80003f05070 */
[----:B------:R-:W-:-:S13]  /*11a0*/  ISETP.NE.AND.EX P0, PT, R3, RZ, PT, P0 ;  /* 0x000000ff0300720c */ /* 0x000fda0003f05300 */
[----:B------:R-:W-:Y:S05]  /*11b0*/  @!P0 BRA `(.L_x_12) ;  /* 0x00000000000c8947 */ /* 0x000fea0003800000 */
[----:B------:R-:W2:Y:S02]  /*11c0*/  LD.E R2, desc[UR20][R2.64] ;  /* 0x0000001402027980 */ /* 0x000ea4000c101900 */
[----:B--2---:R-:W-:Y:S01]  /*11d0*/  R2UR UR22, R2 ;  /* 0x00000000021672ca */ /* 0x004fe200000e0000 */
[----:B------:R-:W-:-:S14]  /*11e0*/  BRA `(.L_x_13) ;  /* 0x0000000000247947 */ /* 0x000fdc0003800000 */
.L_x_12:
[----:B------:R-:W-:Y:S02]  /*11f0*/  ULDC.64 UR4, c[0x0][0x588] ;  /* 0x0001620000047ab9 */ /* 0x000fe40000000a00 */
[----:B------:R-:W-:-:S04]  /*1200*/  ISETP.NE.U32.AND P0, PT, RZ, UR4, PT ;  /* 0x00000004ff007c0c */ /* 0x000fc8000bf05070 */
[----:B------:R-:W-:-:S13]  /*1210*/  ISETP.NE.AND.EX P0, PT, RZ, UR5, PT, P0 ;  /* 0x00000005ff007c0c */ /* 0x000fda000bf05300 */
[----:B------:R-:W-:Y:S05]  /*1220*/  @!P0 BRA `(.L_x_14) ;  /* 0x0000000000108947 */ /* 0x000fea0003800000 */
[----:B-1----:R-:W1:Y:S02]  /*1230*/  LDC.64 R2, c[0x0][0x588] ;  /* 0x00016200ff027b82 */ /* 0x002e640000000a00 */
[----:B-1----:R-:W2:Y:S02]  /*1240*/  LDG.E R2, desc[UR20][R2.64] ;  /* 0x0000001402027981 */ /* 0x002ea4000c1e1900 */
[----:B--2---:R-:W-:Y:S01]  /*1250*/  R2UR UR22, R2 ;  /* 0x00000000021672ca */ /* 0x004fe200000e0000 */
[----:B------:R-:W-:-:S14]  /*1260*/  BRA `(.L_x_13) ;  /* 0x0000000000047947 */ /* 0x000fdc0003800000 */
.L_x_14:
[----:B------:R-:W-:-:S05]  /*1270*/  ULDC UR22, c[0x0][0x580] ;  /* 0x0001600000167ab9 */ /* 0x000fca0000000800 */
.L_x_13:
[----:B------:R-:W-:Y:S02]  /*1280*/  ULDC.64 UR4, c[0x0][0x5a0] ;  /* 0x0001680000047ab9 */ /* 0x000fe40000000a00 */
        /* <DEDUP_REMOVED lines=11> */
.L_x_15:
        /* <DEDUP_REMOVED lines=8> */
.L_x_17:
[----:B------:R-:W-:-:S05]  /*13c0*/  ULDC UR23, c[0x0][0x584] ;  /* 0x0001610000177ab9 */ /* 0x000fca0000000800 */
.L_x_16:
[----:B------:R-:W-:-:S13]  /*13d0*/  LOP3.LUT P0, RZ, R0, 0xff, RZ, 0xc0, !PT ;  /* 0x000000ff00ff7812 */ /* 0x000fda000780c0ff */
[----:B------:R-:W-:Y:S05]  /*13e0*/  @!P0 EXIT ;  /* 0x000000000000894d */ /* 0x000fea0003800000 */
[----:B------:R-:W-:Y:S01]  /*13f0*/  ULDC UR4, c[0x0][0x28c] ;  /* 0x0000a30000047ab9 */ /* 0x000fe20000000800 */
[----:B------:R-:W-:Y:S02]  /*1400*/  ULOP3.LUT UR24, UR13, 0x1, URZ, 0xfc, !UPT ;  /* 0x000000010d187892 */ /* 0x000fe4000f8efc3f */
[----:B------:R-:W-:-:S04]  /*1410*/  UIADD3 UR4, UR4, 0x1f, URZ ;  /* 0x0000001f04047890 */ /* 0x000fc8000fffe03f */
[----:B------:R-:W-:-:S04]  /*1420*/  USHF.R.S32.HI UR5, URZ, 0x1f, UR4 ;  /* 0x0000001f3f057899 */ /* 0x000fc80008011404 */
[----:B------:R-:W-:-:S03]  /*1430*/  ULEA.HI UR5, UR5, UR4, URZ, 0x5 ;  /* 0x0000000405057291 */ /* 0x000fc6000f8f283f */
[----:B------:R-:W-:Y:S01]  /*1440*/  UMOV UR4, URZ ;  /* 0x0000003f00047c82 */ /* 0x000fe20008000000 */
[----:B------:R-:W-:-:S03]  /*1450*/  USHF.R.S32.HI UR9, URZ, 0x5, UR5 ;  /* 0x000000053f097899 */ /* 0x000fc60008011405 */
[----:B------:R-:W-:-:S09]  /*1460*/  UMOV UR5, URZ ;  /* 0x0000003f00057c82 */ /* 0x000fd20008000000 */
.L_x_556:
[----:B------:R-:W-:Y:S01]  /*1470*/  STL [R1+0x454], RZ ;  /* 0x000454ff01007387 */ /* 0x000fe20000100800 */
[----:B--2---:R-:W2:Y:S01]  /*1480*/  S2UR UR16, SR_CgaCtaId ;  /* 0x00000000001079c3 */ /* 0x004ea20000008800 */
[----:B------:R-:W-:Y:S01]  /*1490*/  UMOV UR15, 0x400 ;  /* 0x00000400000f7882 */ /* 0x000fe20000000000 */
[----:B------:R-:W-:Y:S01]  /*14a0*/  UMOV UR6, URZ ;  /* 0x0000003f00067c82 */ /* 0x000fe20008000000 */
[----:B------:R-:W-:Y:S01]  /*14b0*/  STL [R1+0x450], RZ ;  /* 0x000450ff01007387 */ /* 0x000fe20000100800 */
[----:B------:R-:W-:Y:S01]  /*14c0*/  UMOV UR7, URZ ;  /* 0x0000003f00077c82 */ /* 0x000fe20008000000 */
[----:B------:R-:W-:Y:S01]  /*14d0*/  UMOV UR8, URZ ;  /* 0x0000003f00087c82 */ /* 0x000fe20008000000 */
[----:B------:R-:W-:Y:S01]  /*14e0*/  CS2R R236, SRZ ;  /* 0x0000000000ec7805 */ /* 0x000fe2000001ff00 */
[----:B------:R-:W-:Y:S01]  /*14f0*/  STL [R1+0x44c], RZ ;  /* 0x00044cff01007387 */ /* 0x000fe20000100800 */
[----:B-1----:R-:W1:Y:S01]  /*1500*/  LDC R2, c[0x0][0x28c] ;  /* 0x0000a300ff027b82 */ /* 0x002e620000000800 */
[----:B------:R-:W-:-:S02]  /*1510*/  CS2R R234, SRZ ;  /* 0x0000000000ea7805 */ /* 0x000fc4000001ff00 */
[----:B------:R-:W-:Y:S01]  /*1520*/  CS2R R232, SRZ ;  /* 0x0000000000e87805 */ /* 0x000fe2000001ff00 */
[----:B------:R-:W-:Y:S01]  /*1530*/  STL [R1+0x448], RZ ;  /* 0x000448ff01007387 */ /* 0x000fe20000100800 */
[----:B------:R-:W-:Y:S02]  /*1540*/  CS2R R230, SRZ ;  /* 0x0000000000e67805 */ /* 0x000fe4000001ff00 */
[----:B------:R-:W-:Y:S02]  /*1550*/  CS2R R228, SRZ ;  /* 0x0000000000e47805 */ /* 0x000fe4000001ff00 */
[----:B------:R-:W-:Y:S01]  /*1560*/  CS2R R226, SRZ ;  /* 0x0000000000e27805 */ /* 0x000fe2000001ff00 */
[----:B------:R-:W-:Y:S01]  /*1570*/  STL [R1+0x444], RZ ;  /* 0x000444ff01007387 */ /* 0x000fe20000100800 */
[----:B------:R-:W-:Y:S02]  /*1580*/  CS2R R224, SRZ ;  /* 0x0000000000e07805 */ /* 0x000fe4000001ff00 */
        /* <DEDUP_REMOVED lines=15> */
[----:B-1----:R-:W-:Y:S02]  /*1680*/  ISETP.GE.AND P0, PT, R2, 0x1, PT ;  /* 0x000000010200780c */ /* 0x002fe40003f06270 */
        /* <DEDUP_REMOVED lines=37> */
[----:B0-----:R-:W-:Y:S01]  /*18e0*/  CS2R R16, SRZ ;  /* 0x0000000000107805 */ /* 0x001fe2000001ff00 */
        /* <DEDUP_REMOVED lines=93> */
[----:B------:R-:W-:-:S03]  /*1ec0*/  CS2R R150, SRZ ;  /* 0x0000000000967805 */ /* 0x000fc6000001ff00 */
[----:B------:R-:W-:Y:S04]  /*1ed0*/  STL [R1+0x3ac], RZ ;  /* 0x0003acff01007387 */ /* 0x000fe80000100800 */
        /* <DEDUP_REMOVED lines=107> */
[----:B------:R-:W-:Y:S04]  /*2590*/  STL [R1], RZ ;  /* 0x000000ff01007387 */ /* 0x000fe80000100800 */
        /* <DEDUP_REMOVED lines=39> */
[----:B------:R-:W-:Y:S01]  /*2810*/  STL [R1+0xa0], RZ ;  /* 0x0000a0ff01007387 */ /* 0x000fe20000100800 */
[----:B------:R-:W0:Y:S03]  /*2820*/  S2R R0, SR_TID.X ;  /* 0x0000000000007919 */ /* 0x000e260000002100 */
        /* <DEDUP_REMOVED lines=8> */
[----:B0-----:R-:W-:-:S03]  /*28b0*/  LOP3.LUT R0, R0, 0x80, RZ, 0xc0, !PT ;  /* 0x0000008000007812 */ /* 0x001fc600078ec0ff */
[----:B------:R-:W-:Y:S01]  /*28c0*/  STL [R1+0xc4], RZ ;  /* 0x0000c4ff01007387 */ /* 0x000fe20000100800 */
[----:B------:R-:W-:-:S03]  /*28d0*/  SHF.R.U32.HI R0, RZ, 0x7, R0 ;  /* 0x00000007ff007819 */ /* 0x000fc60000011600 */
        /* <DEDUP_REMOVED lines=33> */
[----:B------:R-:W0:Y:S04]  /*2af0*/  SHFL.IDX PT, R0, R0, RZ, 0x1f ;  /* 0x00001fff00007589 */ /* 0x000e2800000e0000 */
[----:B------:R1:W-:Y:S04]  /*2b00*/  STL [R1+0x14c], RZ ;  /* 0x00014cff01007387 */ /* 0x0003e80000100800 */
[----:B------:R1:W-:Y:S04]  /*2b10*/  STL [R1+0x150], RZ ;  /* 0x000150ff01007387 */ /* 0x0003e80000100800 */
[----:B------:R1:W-:Y:S04]  /*2b20*/  STL [R1+0x154], RZ ;  /* 0x000154ff01007387 */ /* 0x0003e80000100800 */
[----:B------:R1:W-:Y:S04]  /*2b30*/  STL [R1+0x158], RZ ;  /* 0x000158ff01007387 */ /* 0x0003e80000100800 */
[----:B------:R1:W-:Y:S04]  /*2b40*/  STL [R1+0x15c], RZ ;  /* 0x00015cff01007387 */ /* 0x0003e80000100800 */
[----:B------:R1:W-:Y:S01]  /*2b50*/  STL [R1+0x160], RZ ;  /* 0x000160ff01007387 */ /* 0x0003e20000100800 */
[----:B0-----:R-:W-:Y:S01]  /*2b60*/  R2UR UR12, R0 ;  /* 0x00000000000c72ca */ /* 0x001fe200000e0000 */
[----:B------:R-:W-:-:S02]  /*2b70*/  IMAD.U32 R0, RZ, RZ, UR4 ;  /* 0x00000004ff007e24 */ /* 0x000fc4000f8e00ff */
[----:B------:R1:W-:Y:S04]  /*2b80*/  STL [R1+0x164], RZ ;  /* 0x000164ff01007387 */ /* 0x0003e80000100800 */
[----:B------:R1:W-:Y:S04]  /*2b90*/  STL [R1+0x168], RZ ;  /* 0x000168ff01007387 */ /* 0x0003e80000100800 */
[----:B------:R1:W-:Y:S02]  /*2ba0*/  STL [R1+0x16c], RZ ;  /* 0x00016cff01007387 */ /* 0x0003e40000100800 */
[----:B------:R-:W-:-:S02]  /*2bb0*/  ULEA.HI UR11, UR12, UR12, URZ, 0x1 ;  /* 0x0000000c0c0b7291 */ /* 0x000fc4000f8f083f */
[----:B------:R1:W-:Y:S02]  /*2bc0*/  STL [R1+0x170], RZ ;  /* 0x000170ff01007387 */ /* 0x0003e40000100800 */
[----:B------:R-:W-:Y:S02]  /*2bd0*/  ULOP3.LUT UR14, UR11, 0x1ffffe, URZ, 0xc0, !UPT ;  /* 0x001ffffe0b0e7892 */ /* 0x000fe4000f8ec03f */
[----:B------:R1:W-:Y:S01]  /*2be0*/  STL [R1+0x174], RZ ;  /* 0x000174ff01007387 */ /* 0x0003e20000100800 */
[----:B--2---:R-:W-:Y:S02]  /*2bf0*/  ULEA UR11, UR16, UR15, 0x18 ;  /* 0x0000000f100b7291 */ /* 0x004fe4000f8ec03f */
[----:B------:R-:W-:Y:S01]  /*2c00*/  UIADD3 UR14, UR12, -UR14, URZ ;  /* 0x8000000e0c0e7290 */ /* 0x000fe2000fffe03f */
[----:B------:R1:W-:Y:S03]  /*2c10*/  STL [R1+0x178], RZ ;  /* 0x000178ff01007387 */ /* 0x0003e60000100800 */
[----:B------:R-:W-:Y:S01]  /*2c20*/  ULEA UR14, UR14, UR11, 0xb ;  /* 0x0000000b0e0e7291 */ /* 0x000fe2000f8e583f */
[----:B------:R1:W-:Y:S03]  /*2c30*/  STL [R1+0x17c], RZ ;  /* 0x00017cff01007387 */ /* 0x0003e60000100800 */
[----:B------:R-:W-:Y:S01]  /*2c40*/  UIADD3 UR14, UR14, 0x200, URZ ;  /* 0x000002000e0e7890 */ /* 0x000fe2000fffe03f */
[----:B------:R1:W-:Y:S03]  /*2c50*/  STL [R1+0x180], RZ ;  /* 0x000180ff01007387 */ /* 0x0003e60000100800 */
[----:B------:R-:W-:Y:S01]  /*2c60*/  USHF.R.U32.HI UR12, URZ, 0x4, UR14 ;  /* 0x000000043f0c7899 */ /* 0x000fe2000801160e */
[----:B------:R1:W-:Y:S02]  /*2c70*/  STL [R1+0x184], RZ ;  /* 0x000184ff01007387 */ /* 0x0003e40000100800 */
[----:B------:R-:W-:Y:S01]  /*2c80*/  UMOV UR14, UR5 ;  /* 0x00000005000e7c82 */ /* 0x000fe20008000000 */
[----:B------:R-:W-:Y:S01]  /*2c90*/  ULOP3.LUT UR12, UR12, 0x3fff, URZ, 0xc0, !UPT ;  /* 0x00003fff0c0c7892 */ /* 0x000fe2000f8ec03f */
[----:B------:R1:W-:Y:S04]  /*2ca0*/  STL [R1+0x188], RZ ;  /* 0x000188ff01007387 */ /* 0x0003e80000100800 */
        /* <DEDUP_REMOVED lines=28> */
[----:B------:R1:W-:Y:S01]  /*2e70*/  STL [R1+0x1fc], RZ ;  /* 0x0001fcff01007387 */ /* 0x0003e20000100800 */
[----:B------:R-:W-:Y:S05]  /*2e80*/  @!P0 BRA `(.L_x_18) ;  /* 0x0000003400dc8947 */ /* 0x000fea0003800000 */
[----:B------:R-:W-:-:S06]  /*2e90*/  UISETP.NE.AND UP0, UPT, UR24, 0x3, UPT ;  /* 0x000000031800788c */ /* 0x000fcc000bf05270 */
[----:B------:R-:W-:-:S13]  /*2ea0*/  PLOP3.LUT P1, PT, PT, PT, UP0, 0x80, 0x0 ;  /* 0x000000000000781c */ /* 0x000fda0003f2f008 */
[----:B------:R-:W-:Y:S05]  /*2eb0*/  @!P1 BRA `(.L_x_19) ;  /* 0x0000000000049947 */ /* 0x000fea0003800000 */
[----:B------:R-:W-:Y:S01]  /*2ec0*/  BPT.TRAP 0x1 ;  /* 0x000000040000795c */ /* 0x000fe20000300000 */
.L_x_19:
[----:B------:R-:W-:Y:S01]  /*2ed0*/  ULEA UR7, UR5, UR11, 0x3 ;  /* 0x0000000b05077291 */ /* 0x000fe2000f8e183f */
[----:B------:R-:W-:-:S05]  /*2ee0*/  IMAD.U32 R0, RZ, RZ, UR4 ;  /* 0x00000004ff007e24 */ /* 0x000fca000f8e00ff */
[----:B------:R-:W-:-:S04]  /*2ef0*/  SHF.L.U32 R0, R0, 0x1f, RZ ;  /* 0x0000001f00007819 */ /* 0x000fc800000006ff */
[----:B------:R0:W2:Y:S01]  /*2f00*/  SYNCS.PHASECHK.TRANS64.TRYWAIT P0, [UR7], R0 ;  /* 0x00000000ff0075a7 */ /* 0x0000a20008000147 */
[----:B------:R-:W-:Y:S05]  /*2f10*/  @!P1 BRA `(.L_x_20) ;  /* 0x0000000000049947 */ /* 0x000fea0003800000 */
[----:B------:R-:W-:Y:S01]  /*2f20*/  BPT.TRAP 0x1 ;  /* 0x000000040000795c */ /* 0x000fe20000300000 */
.L_x_20:
[----:B------:R3:W-:Y:S01]  /*2f30*/  STL [R1+0x454], RZ ;  /* 0x000454ff01007387 */ /* 0x0007e20000100800 */
[----:B------:R-:W-:Y:S01]  /*2f40*/  UMOV UR6, 0x1 ;  /* 0x0000000100067882 */ /* 0x000fe20000000000 */
[----:B--2---:R-:W-:Y:S05]  /*2f50*/  @P0 BRA `(.L_x_21) ;  /* 0x0000000000080947 */ /* 0x004fea0003800000 */
[----:B------:R-:W2:Y:S02]  /*2f60*/  SYNCS.PHASECHK.TRANS64.TRYWAIT P0, [UR7], R0 ;  /* 0x00000000ff0075a7 */ /* 0x000ea40008000147 */
[----:B--2---:R-:W-:Y:S05]  /*2f70*/  @!P0 BRA `(.L_x_22) ;  /* 0x0000020c004c8947 */ /* 0x004fea0003800000 */
.L_x_21:
[----:B------:R-:W-:Y:S01]  /*2f80*/  UIADD3 UR7, UR11, 0x1c200, URZ ;  /* 0x0001c2000b077890 */ /* 0x000fe2000fffe03f */
[----:B------:R-:W-:Y:S01]  /*2f90*/  WARPGROUP.ARRIVE ;  /* 0x00000000000079c5 */ /* 0x000fe20000000000 */
[----:B------:R-:W-:Y:S01]  /*2fa0*/  ULOP3.LUT UR16, UR12, 0x10000, URZ, 0xfc, !UPT ;  /* 0x000100000c107892 */ /* 0x000fe2000f8efc3f */
[----:B------:R-:W-:Y:S01]  /*2fb0*/  STL [R1+0x450], RZ ;  /* 0x000450ff01007387 */ /* 0x000fe20000100800 */
[----:B------:R-:W-:Y:S01]  /*2fc0*/  USHF.R.U32.HI UR7, URZ, 0x4, UR7 ;  /* 0x000000043f077899 */ /* 0x000fe20008011607 */
[----:B------:R-:W-:Y:S01]  /*2fd0*/  CS2R R236, SRZ ;  /* 0x0000000000ec7805 */ /* 0x000fe2000001ff00 */
[----:B------:R-:W-:Y:S01]  /*2fe0*/  ULEA UR16, UR5, UR16, 0x9 ;  /* 0x0000001005107291 */ /* 0x000fe2000f8e483f */
[----:B------:R-:W-:Y:S01]  /*2ff0*/  STL [R1+0x44c], RZ ;  /* 0x00044cff01007387 */ /* 0x000fe20000100800 */
[----:B------:R-:W-:Y:S01]  /*3000*/  ULOP3.LUT UR7, UR7, 0x3fff, URZ, 0xc0, !UPT ;  /* 0x00003fff07077892 */ /* 0x000fe2000f8ec03f */
[----:B------:R-:W-:Y:S01]  /*3010*/  CS2R R234, SRZ ;  /* 0x0000000000ea7805 */ /* 0x000fe2000001ff00 */
[----:B------:R-:W-:Y:S01]  /*3020*/  UMOV UR17, 0xc0000010 ;  /* 0xc000001000117882 */ /* 0x000fe20000000000 */
[----:B------:R-:W-:Y:S01]  /*3030*/  UMOV UR19, 0xc0000010 ;  /* 0xc000001000137882 */ /* 0x000fe20000000000 */
[----:B------:R-:W-:Y:S01]  /*3040*/  ULOP3.LUT UR7, UR7, 0x10000, URZ, 0xfc, !UPT ;  /* 0x0001000007077892 */ /* 0x000fe2000f8efc3f */
[----:B------:R-:W-:Y:S01]  /*3050*/  STL [R1+0x448], RZ ;  /* 0x000448ff01007387 */ /* 0x000fe20000100800 */
[----:B------:R-:W-:-:S02]  /*3060*/  CS2R R232, SRZ ;  /* 0x0000000000e87805 */ /* 0x000fc4000001ff00 */
[----:B------:R-:W-:Y:S01]  /*3070*/  CS2R R230, SRZ ;  /* 0x0000000000e67805 */ /* 0x000fe2000001ff00 */
[----:B------:R-:W-:Y:S01]  /*3080*/  ULEA UR18, UR5, UR7, 0x9 ;  /* 0x0000000705127291 */ /* 0x000fe2000f8e483f */
[----:B------:R-:W-:Y:S01]  /*3090*/  STL [R1+0x444], RZ ;  /* 0x000444ff01007387 */ /* 0x000fe20000100800 */
[----:B------:R-:W-:Y:S01]  /*30a0*/  CS2R R228, SRZ ;  /* 0x0000000000e47805 */ /* 0x000fe2000001ff00 */
[----:B------:R-:W-:Y:S01]  /*30b0*/  ULDC UR7, c[0x0][0x50c] ;  /* 0x0001430000077ab9 */ /* 0x000fe20000000800 */
[----:B------:R-:W-:Y:S01]  /*30c0*/  CS2R R226, SRZ ;  /* 0x0000000000e27805 */ /* 0x000fe2000001ff00 */
[----:B------:R-:W-:Y:S01]  /*30d0*/  STL [R1+0x440], RZ ;  /* 0x000440ff01007387 */ /* 0x000fe20000100800 */
[----:B------:R-:W-:Y:S01]  /*30e0*/  UISETP.NE.AND UP0, UPT, UR7, 0x1, UPT ;  /* 0x000000010700788c */ /* 0x000fe2000bf05270 */
[----:B------:R-:W-:Y:S02]  /*30f0*/  CS2R R224, SRZ ;  /* 0x0000000000e07805 */ /* 0x000fe4000001ff00 */
[----:B------:R-:W-:Y:S01]  /*3100*/  CS2R R222, SRZ ;  /* 0x0000000000de7805 */ /* 0x000fe2000001ff00 */
[----:B------:R-:W-:Y:S01]  /*3110*/  QGMMA.64x256x32.F32.E4M3.E4M3 R4, gdesc[UR16], RZ, !UPT, gsb0 ;  /* 0x03e00000100479f3 */ /* 0x000fe2000c0008ff */
[----:B------:R-:W-:Y:S01]  /*3120*/  STL [R1+0x43c], RZ ;  /* 0x00043cff01007387 */ /* 0x000fe20000100800 */
[----:B------:R-:W-:Y:S01]  /*3130*/  UIADD3 UR16, UR16, 0x100, URZ ;  /* 0x0000010010107890 */ /* 0x000fe2000fffe03f */
[----:B------:R-:W-:Y:S01]  /*3140*/  CS2R R220, SRZ ;  /* 0x0000000000dc7805 */ /* 0x000fe2000001ff00 */
[----:B------:R-:W-:Y:S01]  /*3150*/  UMOV UR17, 0xc0000010 ;  /* 0xc000001000117882 */ /* 0x000fe20000000000 */
[----:B------:R-:W-:Y:S01]  /*3160*/  STL [R1+0x438], RZ ;  /* 0x000438ff01007387 */ /* 0x000fe20000100800 */
[----:B------:R-:W-:Y:S01]  /*3170*/  USEL UR7, URZ, 0x1, UP0 ;  /* 0x000000013f077887 */ /* 0x000fe20008000000 */
[----:B------:R-:W-:-:S02]  /*3180*/  CS2R R218, SRZ ;  /* 0x0000000000da7805 */ /* 0x000fc4000001ff00 */
[----:B------:R-:W-:Y:S01]  /*3190*/  CS2R R216, SRZ ;  /* 0x0000000000d87805 */ /* 0x000fe2000001ff00 */
[----:B------:R-:W-:Y:S01]  /*31a0*/  STL [R1+0x434], RZ ;  /* 0x000434ff01007387 */ /* 0x000fe20000100800 */
[----:B------:R-:W-:Y:S02]  /*31b0*/  CS2R R214, SRZ ;  /* 0x0000000000d67805 */ /* 0x000fe4000001ff00 */
[----:B------:R-:W-:Y:S02]  /*31c0*/  CS2R R212, SRZ ;  /* 0x0000000000d47805 */ /* 0x000fe4000001ff00 */
[----:B------:R-:W-:Y:S01]  /*31d0*/  ISETP.NE.AND P0, PT, RZ, UR7, PT ;  /* 0x00000007ff007c0c */ /* 0x000fe2000bf05270 */
        /* <DEDUP_REMOVED lines=93> */
[----:B------:R-:W-:-:S02]  /*37b0*/  WARPGROUP.DEPBAR.LE gsb0, 0x0 ;  /* 0x00008000000079c5 */ /* 0x000fc40000010000 */
[----:B--2---:R-:W-:Y:S01]  /*37c0*/  IMAD.MOV.U32 R3, RZ, RZ, R129 ;  /* 0x000000ffff037224 */ /* 0x004fe200078e0081 */
[----:B------:R-:W-:Y:S01]  /*37d0*/  STL [R1+0x334], RZ ;  /* 0x000334ff01007387 */ /* 0x000fe20000100800 */
[----:B------:R-:W-:Y:S02]  /*37e0*/  IMAD.MOV.U32 R2, RZ, RZ, R130 ;  /* 0x000000ffff027224 */ /* 0x000fe400078e0082 */
[----:B0-----:R-:W-:Y:S01]  /*37f0*/  IMAD.MOV.U32 R0, RZ, RZ, R131 ;  /* 0x000000ffff007224 */ /* 0x001fe200078e0083 */
        /* <DEDUP_REMOVED lines=23> */
[----:B------:R0:W-:Y:S04]  /*3970*/  STL.64 [R1], R4 ;  /* 0x0000000401007387 */ /* 0x0001e80000100a00 */
[----:B------:R2:W-:Y:S04]  /*3980*/  STL.64 [R1+0x8], R6 ;  /* 0x0000080601007387 */ /* 0x0005e80000100a00 */
[----:B------:R4:W-:Y:S04]  /*3990*/  STL.64 [R1+0x10], R8 ;  /* 0x0000100801007387 */ /* 0x0009e80000100a00 */
[----:B------:R5:W-:Y:S01]  /*39a0*/  STL.64 [R1+0x18], R10 ;  /* 0x0000180a01007387 */ /* 0x000be20000100a00 */
[----:B0-----:R-:W-:-:S03]  /*39b0*/  CS2R R4, SRZ ;  /* 0x0000000000047805 */ /* 0x001fc6000001ff00 */
[----:B------:R0:W-:Y:S01]  /*39c0*/  STL.64 [R1+0x20], R12 ;  /* 0x0000200c01007387 */ /* 0x0001e20000100a00 */
[----:B--2---:R-:W-:-:S03]  /*39d0*/  CS2R R6, SRZ ;  /* 0x0000000000067805 */ /* 0x004fc6000001ff00 */
[----:B------:R2:W-:Y:S01]  /*39e0*/  STL.64 [R1+0x28], R14 ;  /* 0x0000280e01007387 */ /* 0x0005e20000100a00 */
[----:B----4-:R-:W-:-:S03]  /*39f0*/  CS2R R8, SRZ ;  /* 0x0000000000087805 */ /* 0x010fc6000001ff00 */
[----:B------:R4:W-:Y:S01]  /*3a00*/  STL.64 [R1+0x30], R16 ;  /* 0x0000301001007387 */ /* 0x0009e20000100a00 */
[----:B-----5:R-:W-:-:S03]  /*3a10*/  CS2R R10, SRZ ;  /* 0x00000000000a7805 */ /* 0x020fc6000001ff00 */
[----:B------:R5:W-:Y:S01]  /*3a20*/  STL.64 [R1+0x38], R18 ;  /* 0x0000381201007387 */ /* 0x000be20000100a00 */
[----:B0-----:R-:W-:-:S03]  /*3a30*/  CS2R R12, SRZ ;  /* 0x00000000000c7805 */ /* 0x001fc6000001ff00 */
[----:B------:R0:W-:Y:S01]  /*3a40*/  STL.64 [R1+0x40], R20 ;  /* 0x0000401401007387 */ /* 0x0001e20000100a00 */
[----:B--2---:R-:W-:-:S03]  /*3a50*/  CS2R R14, SRZ ;  /* 0x00000000000e7805 */ /* 0x004fc6000001ff00 */
[----:B------:R2:W-:Y:S01]  /*3a60*/  STL.64 [R1+0x48], R22 ;  /* 0x0000481601007387 */ /* 0x0005e20000100a00 */
[----:B----4-:R-:W-:-:S03]  /*3a70*/  CS2R R16, SRZ ;  /* 0x0000000000107805 */ /* 0x010fc6000001ff00 */
[----:B------:R-:W-:Y:S01]  /*3a80*/  STL.64 [R1+0x50], R24 ;  /* 0x0000501801007387 */ /* 0x000fe20000100a00 */
[----:B-----5:R-:W-:-:S03]  /*3a90*/  CS2R R18, SRZ ;  /* 0x0000000000127805 */ /* 0x020fc6000001ff00 */
[----:B------:R-:W-:Y:S01]  /*3aa0*/  STL.64 [R1+0x58], R26 ;  /* 0x0000581a01007387 */ /* 0x000fe20000100a00 */
[----:B0-----:R-:W-:-:S03]  /*3ab0*/  CS2R R20, SRZ ;  /* 0x0000000000147805 */ /* 0x001fc6000001ff00 */
[----:B------:R-:W-:Y:S01]  /*3ac0*/  STL.64 [R1+0x60], R28 ;  /* 0x0000601c01007387 */ /* 0x000fe20000100a00 */
[----:B--2---:R-:W-:-:S03]  /*3ad0*/  CS2R R22, SRZ ;  /* 0x0000000000167805 */ /* 0x004fc6000001ff00 */
[----:B------:R-:W-:Y:S04]  /*3ae0*/  STL.64 [R1+0x68], R30 ;  /* 0x0000681e01007387 */ /* 0x000fe80000100a00 */
        /* <DEDUP_REMOVED lines=49> */
[----:B------:R0:W-:Y:S04]  /*3e00*/  STL.64 [R1+0x1f8], R130 ;  /* 0x0001f88201007387 */ /* 0x0001e80000100a00 */
[----:B------:R2:W-:Y:S04]  /*3e10*/  STL [R1+0x2d4], RZ ;  /* 0x0002d4ff01007387 */ /* 0x0005e80000100800 */
[----:B------:R2:W-:Y:S01]  /*3e20*/  STL [R1+0x2d0], RZ ;  /* 0x0002d0ff01007387 */ /* 0x0005e20000100800 */
[----:B0-----:R-:W-:-:S03]  /*3e30*/  WARPGROUP.ARRIVE ;  /* 0x00000000000079c5 */ /* 0x001fc60000000000 */
[----:B------:R2:W-:Y:S04]  /*3e40*/  STL [R1+0x2cc], RZ ;  /* 0x0002ccff01007387 */ /* 0x0005e80000100800 */
[----:B------:R2:W-:Y:S01]  /*3e50*/  STL [R1+0x2c8], RZ ;  /* 0x0002c8ff01007387 */ /* 0x0005e20000100800 */
[----:B------:R-:W-:Y:S03]  /*3e60*/  QGMMA.64x256x32.F32.E4M3.E4M3 R24, gdesc[UR16], RZ, !UPT, gsb0 ;  /* 0x03e00000101879f3 */ /* 0x000fe6000c0008ff */
        /* <DEDUP_REMOVED lines=50> */
[----:B------:R-:W-:-:S02]  /*4190*/  WARPGROUP.DEPBAR.LE gsb0, 0x0 ;  /* 0x00008000000079c5 */ /* 0x000fc40000010000 */
[----:B------:R-:W-:Y:S05]  /*41a0*/  @!P0 BRA `(.L_x_23) ;  /* 0x0000002000f88947 */ /* 0x000fea0003800000 */
[----:B------:R-:W4:Y:S04]  /*41b0*/  LDL R4, [R1] ;  /* 0x0000000001047983 */ /* 0x000f280000100800 */
[----:B------:R-:W5:Y:S04]  /*41c0*/  LDL R5, [R1+0x4] ;  /* 0x0000040001057983 */ /* 0x000f680000100800 */
[----:B------:R-:W3:Y:S04]  /*41d0*/  LDL R6, [R1+0x8] ;  /* 0x0000080001067983 */ /* 0x000ee80000100800 */
[----:B------:R-:W2:Y:S04]  /*41e0*/  LDL R7, [R1+0xc] ;  /* 0x00000c0001077983 */ /* 0x000ea80000100800 */
        /* <DEDUP_REMOVED lines=100> */
[----:B------:R0:W-:Y:S04]  /*4830*/  STL [R1+0x4c8], R131 ;  /* 0x0004c88301007387 */ /* 0x0001e80000100800 */
[----:B0-----:R-:W2:Y:S04]  /*4840*/  LDL R131, [R1+0x1a0] ;  /* 0x0001a00001837983 */ /* 0x001ea80000100800 */
        /* <DEDUP_REMOVED lines=39> */
[----:B0-----:R-:W2:Y:S01]  /*4ac0*/  LDL R151, [R1+0x1f0] ;  /* 0x0001f00001977983 */ /* 0x001ea20000100800 */
[----:B------:R-:W-:-:S01]  /*4ad0*/  FADD R3, RZ, R3 ;  /* 0x00000003ff037221 */ /* 0x000fc20000000000 */
[----:B------:R-:W-:Y:S01]  /*4ae0*/  FADD R2, RZ, R2 ;  /* 0x00000002ff027221 */ /* 0x000fe20000000000 */
[----:B----4-:R-:W-:-:S01]  /*4af0*/  FADD R4, RZ, R4 ;  /* 0x00000004ff047221 */ /* 0x010fc20000000000 */
[----:B-----5:R-:W-:Y:S01]  /*4b00*/  FADD R5, RZ, R5 ;  /* 0x00000005ff057221 */ /* 0x020fe20000000000 */
[----:B---3--:R-:W-:-:S01]  /*4b10*/  FADD R6, RZ, R6 ;  /* 0x00000006ff067221 */ /* 0x008fc20000000000 */
[----:B--2---:R-:W-:Y:S01]  /*4b20*/  FADD R7, RZ, R7 ;  /* 0x00000007ff077221 */ /* 0x004fe20000000000 */
[----:B------:R-:W-:-:S01]  /*4b30*/  FADD R8, RZ, R8 ;  /* 0x00000008ff087221 */ /* 0x000fc20000000000 */
[----:B------:R-:W-:Y:S01]  /*4b40*/  FADD R9, RZ, R9 ;  /* 0x00000009ff097221 */ /* 0x000fe20000000000 */
        /* <DEDUP_REMOVED lines=13> */
[----:B------:R-:W2:Y:S01]  /*4c20*/  LDL.LU R131, [R1+0x4c8] ;  /* 0x0004c80001837983 */ /* 0x000ea20000300800 */
        /* <DEDUP_REMOVED lines=13> */
[----:B------:R-:W3:Y:S01]  /*4d00*/  LDL.LU R132, [R1+0x4c4] ;  /* 0x0004c40001847983 */ /* 0x000ee20000300800 */
        /* <DEDUP_REMOVED lines=16> */
[----:B------:R0:W-:Y:S01]  /*4e10*/  STL [R1+0x200], R133 ;  /* 0x0002008501007387 */ /* 0x0001e20000100800 */
        /* <DEDUP_REMOVED lines=9> */
[----:B0-----:R-:W4:Y:S01]  /*4eb0*/  LDL.LU R133, [R1+0x4c0] ;  /* 0x0004c00001857983 */ /* 0x001f220000300800 */
[----:B------:R-:W-:-:S01]  /*4ec0*/  FADD R185, RZ, R185 ;  /* 0x000000b9ffb97221 */ /* 0x000fc20000000000 */
[----:B------:R-:W-:Y:S01]  /*4ed0*/  FADD R186, RZ, R186 ;  /* 0x000000baffba7221 */ /* 0x000fe20000000000 */
[----:B------:R-:W-:-:S01]  /*4ee0*/  FADD R187, RZ, R187 ;  /* 0x000000bbffbb7221 */ /* 0x000fc20000000000 */
        /* <DEDUP_REMOVED lines=10> */
[----:B0-----:R-:W5:Y:S01]  /*4f90*/  LDL.LU R134, [R1+0x4bc] ;  /* 0x0004bc0001867983 */ /* 0x001f620000300800 */
        /* <DEDUP_REMOVED lines=51> */
[----:B0-----:R-:W5:Y:S04]  /*52d0*/  LDL.LU R138, [R1+0x4ac] ;  /* 0x0004ac00018a7983 */ /* 0x001f680000300800 */
[----:B------:R0:W-:Y:S01]  /*52e0*/  STL [R1+0x218], R139 ;  /* 0x0002188b01007387 */ /* 0x0001e20000100800 */
[----:B------:R-:W-:-:S03]  /*52f0*/  FADD R140, RZ, R140 ;  /* 0x0000008cff8c7221 */ /* 0x000fc60000000000 */
        /* <DEDUP_REMOVED lines=34> */
[----:B------:R0:W-:Y:S04]  /*5520*/  STL [R1+0x248], R151 ;  /* 0x0002489701007387 */ /* 0x0001e80000100800 */
[----:B0-----:R-:W5:Y:S04]  /*5530*/  LDL.LU R151, [R1+0x478] ;  /* 0x0004780001977983 */ /* 0x001f680000300800 */
[----:B------:R0:W-:Y:S04]  /*5540*/  STL [R1+0x24c], R3 ;  /* 0x00024c0301007387 */ /* 0x0001e80000100800 */
[----:B------:R1:W-:Y:S01]  /*5550*/  STL [R1+0x250], R2 ;  /* 0x0002500201007387 */ /* 0x0003e20000100800 */
[----:B0-----:R-:W-:-:S01]  /*5560*/  FADD R3, RZ, R0 ;  /* 0x00000000ff037221 */ /* 0x001fc20000000000 */
[----:B------:R-:W-:Y:S01]  /*5570*/  FADD R0, RZ, R25 ;  /* 0x00000019ff007221 */ /* 0x000fe20000000000 */
[----:B-1----:R-:W-:-:S03]  /*5580*/  FADD R2, RZ, R24 ;  /* 0x00000018ff027221 */ /* 0x002fc60000000000 */
[----:B------:R0:W-:Y:S04]  /*5590*/  STL [R1+0x254], R3 ;  /* 0x0002540301007387 */ /* 0x0001e80000100800 */
[----:B------:R1:W-:Y:S04]  /*55a0*/  STL [R1+0x258], R2 ;  /* 0x0002580201007387 */ /* 0x0003e80000100800 */
[----:B------:R2:W-:Y:S01]  /*55b0*/  STL [R1+0x25c], R0 ;  /* 0x00025c0001007387 */ /* 0x0005e20000100800 */
[----:B0-----:R-:W-:-:S01]  /*55c0*/  FADD R3, RZ, R26 ;  /* 0x0000001aff037221 */ /* 0x001fc20000000000 */
[----:B-1----:R-:W-:-:S04]  /*55d0*/  FADD R2, RZ, R27 ;  /* 0x0000001bff027221 */ /* 0x002fc80000000000 */
[----:B------:R0:W-:Y:S01]  /*55e0*/  STL [R1+0x260], R3 ;  /* 0x0002600301007387 */ /* 0x0001e20000100800 */
[----:B--2---:R-:W-:-:S03]  /*55f0*/  FADD R0, RZ, R28 ;  /* 0x0000001cff007221 */ /* 0x004fc60000000000 */
        /* <DEDUP_REMOVED lines=207> */
[----:B---3--:R-:W-:-:S04]  /*62f0*/  FADD R2, RZ, R132 ;  /* 0x00000084ff027221 */ /* 0x008fc80000000000 */
[----:B------:R5:W-:Y:S01]  /*6300*/  STL [R1+0x404], R3 ;  /* 0x0004040301007387 */ /* 0x000be20000100800 */
[----:B----4-:R-:W-:-:S03]  /*6310*/  FADD R0, RZ, R133 ;  /* 0x00000085ff007221 */ /* 0x010fc60000000000 */
[----:B------:R0:W-:Y:S04]  /*6320*/  STL [R1+0x408], R2 ;  /* 0x0004080201007387 */ /* 0x0001e80000100800 */
[----:B------:R1:W-:Y:S01]  /*6330*/  STL [R1+0x40c], R0 ;  /* 0x00040c0001007387 */ /* 0x0003e20000100800 */
[----:B-----5:R-:W-:-:S01]  /*6340*/  FADD R3, RZ, R134 ;  /* 0x00000086ff037221 */ /* 0x020fc20000000000 */
[----:B0-----:R-:W-:-:S04]  /*6350*/  FADD R2, RZ, R135 ;  /* 0x00000087ff027221 */ /* 0x001fc80000000000 */
[----:B------:R0:W-:Y:S01]  /*6360*/  STL [R1+0x410], R3 ;  /* 0x0004100301007387 */ /* 0x0001e20000100800 */
[----:B-1----:R-:W-:-:S03]  /*6370*/  FADD R0, RZ, R136 ;  /* 0x00000088ff007221 */ /* 0x002fc60000000000 */
        /* <DEDUP_REMOVED lines=32> */
[----:B------:R-:W-:-:S05]  /*6580*/  UMOV UR6, URZ ;  /* 0x0000003f00067c82 */ /* 0x000fca0008000000 */
.L_x_23:
[----:B------:R-:W-:-:S04]  /*6590*/  UIADD3 UR14, UR5, 0x1, URZ ;  /* 0x00000001050e7890 */ /* 0x000fc8000fffe03f */
[----:B------:R-:W-:-:S04]  /*65a0*/  UISETP.NE.AND UP0, UPT, UR14, 0xe, UPT ;  /* 0x0000000e0e00788c */ /* 0x000fc8000bf05270 */
[----:B------:R-:W-:Y:S02]  /*65b0*/  USEL UR8, URZ, 0x1, UP0 ;  /* 0x000000013f087887 */ /* 0x000fe40008000000 */
[----:B------:R-:W-:Y:S02]  /*65c0*/  USEL UR14, UR14, URZ, UP0 ;  /* 0x0000003f0e0e7287 */ /* 0x000fe40008000000 */
[----:B------:R-:W-:-:S06]  /*65d0*/  ULOP3.LUT UR8, UR4, UR8, URZ, 0x3c, !UPT ;  /* 0x0000000804087292 */ /* 0x000fcc000f8e3c3f */
[----:B0-----:R-:W-:Y:S01]  /*65e0*/  IMAD.U32 R0, RZ, RZ, UR8 ;  /* 0x00000008ff007e24 */ /* 0x001fe2000f8e00ff */
[----:B------:R-:W-:-:S06]  /*65f0*/  UMOV UR8, 0x1 ;  /* 0x0000000100087882 */ /* 0x000fcc0000000000 */
.L_x_18:
[----:B------:R-:W-:-:S04]  /*6600*/  UISETP.LT.AND UP0, UPT, UR9, 0x1, UPT ;  /* 0x000000010900788c */ /* 0x000fc8000bf01270 */
[----:B------:R-:W-:-:S04]  /*6610*/  USEL UR15, UR9, 0x1, UP0 ;  /* 0x00000001090f7887 */ /* 0x000fc80008000000 */
[----:B------:R-:W-:-:S04]  /*6620*/  UIADD3 UR15, UR9, -UR15, URZ ;  /* 0x8000000f090f7290 */ /* 0x000fc8000fffe03f */
[----:B------:R-:W-:-:S06]  /*6630*/  UISETP.GE.AND UP0, UPT, UR15, 0x1, UPT ;  /* 0x000000010f00788c */ /* 0x000fcc000bf06270 */
[----:B------:R-:W-:-:S13]  /*6640*/  PLOP3.LUT P0, PT, PT, PT, UP0, 0x80, 0x0 ;  /* 0x000000000000781c */ /* 0x000fda0003f0f008 */
[----:B------:R-:W-:Y:S05]  /*6650*/  @!P0 BRA `(.L_x_24) ;  /* 0x0000004c00ac8947 */ /* 0x000fea0003800000 */
[----:B------:R-:W-:Y:S01]  /*6660*/  IMAD.U32 R2, RZ, RZ, UR15 ;  /* 0x0000000fff027e24 */ /* 0x000fe2000f8e00ff */
[----:B------:R-:W-:Y:S01]  /*6670*/  UMOV UR25, UR5 ;  /* 0x0000000500197c82 */ /* 0x000fe20008000000 */
[----:B------:R-:W-:-:S05]  /*6680*/  ULDC UR26, c[0x0][0x50c] ;  /* 0x00014300001a7ab9 */ /* 0x000fca0000000800 */
.L_x_32:
[----:B------:R-:W-:-:S06]  /*6690*/  UISETP.NE.AND UP0, UPT, UR24, 0x3, UPT ;  /* 0x000000031800788c */ /* 0x000fcc000bf05270 */
[----:B------:R-:W-:-:S13]  /*66a0*/  PLOP3.LUT P1, PT, PT, PT, UP0, 0x80, 0x0 ;  /* 0x000000000000781c */ /* 0x000fda0003f2f008 */
[----:B------:R-:W-:Y:S05]  /*66b0*/  @!P1 BRA `(.L_x_25) ;  /* 0x0000000000049947 */ /* 0x000fea0003800000 */
[----:B------:R-:W-:Y:S01]  /*66c0*/  BPT.TRAP 0x1 ;  /* 0x000000040000795c */ /* 0x000fe20000300000 */
.L_x_25:
[----:B------:R-:W0:Y:S01]  /*66d0*/  S2UR UR15, SR_CgaCtaId ;  /* 0x00000000000f79c3 */ /* 0x000e220000008800 */
[----:B------:R-:W-:Y:S01]  /*66e0*/  UMOV UR11, 0x400 ;  /* 0x00000400000b7882 */ /* 0x000fe20000000000 */
[----:B------:R-:W-:Y:S01]  /*66f0*/  SHF.L.U32 R3, R0, 0x1f, RZ ;  /* 0x0000001f00037819 */ /* 0x000fe200000006ff */
[----:B0-----:R-:W-:-:S04]  /*6700*/  ULEA UR11, UR15, UR11, 0x18 ;  /* 0x0000000b0f0b7291 */ /* 0x001fc8000f8ec03f */
[----:B------:R-:W-:-:S09]  /*6710*/  ULEA UR15, UR14, UR11, 0x3 ;  /* 0x0000000b0e0f7291 */ /* 0x000fd2000f8e183f */
[----:B------:R0:W4:Y:S01]  /*6720*/  SYNCS.PHASECHK.TRANS64.TRYWAIT P0, [UR15], R3 ;  /* 0x00000003ff0075a7 */ /* 0x000122000800014f */
[----:B------:R-:W-:Y:S05]  /*6730*/  @!P1 BRA `(.L_x_26) ;  /* 0x0000000000049947 */ /* 0x000fea0003800000 */
[----:B------:R-:W-:Y:S01]  /*6740*/  BPT.TRAP 0x1 ;  /* 0x000000040000795c */ /* 0x000fe20000300000 */
.L_x_26:
[----:B----4-:R-:W-:Y:S05]  /*6750*/  @P0 BRA `(.L_x_27) ;  /* 0x0000000000080947 */ /* 0x010fea0003800000 */
[----:B------:R-:W4:Y:S02]  /*6760*/  SYNCS.PHASECHK.TRANS64.TRYWAIT P0, [UR15], R3 ;  /* 0x00000003ff0075a7 */ /* 0x000f24000800014f */
[----:B----4-:R-:W-:Y:S05]  /*6770*/  @!P0 BRA `(.L_x_28) ;  /* 0x000001d400648947 */ /* 0x010fea0003800000 */
.L_x_27:
        /* <DEDUP_REMOVED lines=64> */
[----:B----4-:R-:W4:Y:S04]  /*6b80*/  LDL.LU.64 R108, [R1] ;  /* 0x00000000016c7983 */ /* 0x010f280000300a00 */
[----:B------:R-:W4:Y:S04]  /*6b90*/  LDL.LU.64 R110, [R1+0x8] ;  /* 0x00000800016e7983 */ /* 0x000f280000300a00 */
        /* <DEDUP_REMOVED lines=61> */
[----:B------:R-:W4:Y:S01]  /*6f70*/  LDL.LU.64 R234, [R1+0x1f8] ;  /* 0x0001f80001ea7983 */ /* 0x000f220000300a00 */
[----:B------:R-:W-:-:S02]  /*6f80*/  UIADD3 UR15, UR11, 0x1c200, URZ ;  /* 0x0001c2000b0f7890 */ /* 0x000fc4000fffe03f */
[----:B------:R-:W-:Y:S02]  /*6f90*/  UISETP.NE.AND UP0, UPT, UR7, URZ, UPT ;  /* 0x0000003f0700728c */ /* 0x000fe4000bf05270 */
[----:B------:R-:W-:Y:S02]  /*6fa0*/  USHF.R.U32.HI UR15, URZ, 0x4, UR15 ;  /* 0x000000043f0f7899 */ /* 0x000fe4000801160f */
[----:B------:R-:W-:Y:S02]  /*6fb0*/  USEL UR8, UR8, URZ, !UP0 ;  /* 0x0000003f08087287 */ /* 0x000fe4000c000000 */
[----:B------:R-:W-:Y:S02]  /*6fc0*/  ULOP3.LUT UR15, UR15, 0x3fff, URZ, 0xc0, !UPT ;  /* 0x00003fff0f0f7892 */ /* 0x000fe4000f8ec03f */
[----:B------:R-:W-:Y:S02]  /*6fd0*/  ULOP3.LUT UR16, UR12, 0x10000, URZ, 0xfc, !UPT ;  /* 0x000100000c107892 */ /* 0x000fe4000f8efc3f */
[----:B------:R-:W-:-:S02]  /*6fe0*/  ULOP3.LUT UR15, UR15, 0x10000, URZ, 0xfc, !UPT ;  /* 0x000100000f0f7892 */ /* 0x000fc4000f8efc3f */
[----:B------:R-:W-:Y:S02]  /*6ff0*/  UISETP.NE.U32.AND UP0, UPT, UR8, URZ, UPT ;  /* 0x0000003f0800728c */ /* 0x000fe4000bf05070 */
[----:B------:R-:W-:Y:S02]  /*7000*/  ULEA UR16, UR14, UR16, 0x9 ;  /* 0x000000100e107291 */ /* 0x000fe4000f8e483f */
[----:B------:R-:W-:Y:S01]  /*7010*/  ULEA UR18, UR14, UR15, 0x9 ;  /* 0x0000000f0e127291 */ /* 0x000fe2000f8e483f */
[----:B------:R-:W-:Y:S01]  /*7020*/  UMOV UR17, 0xc0000010 ;  /* 0xc000001000117882 */ /* 0x000fe20000000000 */
[----:B------:R-:W-:Y:S01]  /*7030*/  UMOV UR19, 0xc0000010 ;  /* 0xc000001000137882 */ /* 0x000fe20000000000 */
[----:B----4-:R-:W-:-:S06]  /*7040*/  WARPGROUP.ARRIVE ;  /* 0x00000000000079c5 */ /* 0x010fcc0000000000 */
[----:B------:R-:W-:Y:S03]  /*7050*/  QGMMA.64x256x32.F32.E4M3.E4M3 R108, gdesc[UR16], R108, UP0, gsb0 ;  /* 0x03e00000106c79f3 */ /* 0x000fe6000b80086c */
[----:B------:R-:W-:Y:S02]  /*7060*/  WARPGROUP.DEPBAR.LE gsb0, 0x0 ;  /* 0x00008000000079c5 */ /* 0x000fe40000010000 */
[----:B------:R-:W-:Y:S01]  /*7070*/  STL.64 [R1], R108 ;  /* 0x0000006c01007387 */ /* 0x000fe20000100a00 */
[----:B0-----:R-:W-:-:S03]  /*7080*/  IMAD.MOV.U32 R3, RZ, RZ, R108 ;  /* 0x000000ffff037224 */ /* 0x001fc600078e006c */
        /* <DEDUP_REMOVED lines=63> */
[----:B0-----:R0:W5:Y:S04]  /*7480*/  LDL.LU.64 R234, [R1+0x670] ;  /* 0x0006700001ea7983 */ /* 0x0011680000300a00 */
[----:B------:R0:W5:Y:S04]  /*7490*/  LDL.LU.64 R232, [R1+0x668] ;  /* 0x0006680001e87983 */ /* 0x0001680000300a00 */
        /* <DEDUP_REMOVED lines=62> */
[----:B------:R-:W-:Y:S01]  /*7880*/  UIADD3 UR16, UR16, 0x100, URZ ;  /* 0x0000010010107890 */ /* 0x000fe2000fffe03f */
[----:B------:R-:W-:Y:S01]  /*7890*/  UMOV UR17, 0xc0000010 ;  /* 0xc000001000117882 */ /* 0x000fe20000000000 */
[----:B------:R-:W-:Y:S01]  /*78a0*/  UIADD3 UR6, UR6, 0x1, URZ ;  /* 0x0000000106067890 */ /* 0x000fe2000fffe03f */
[----:B----4-:R-:W-:-:S06]  /*78b0*/  WARPGROUP.ARRIVE ;  /* 0x00000000000079c5 */ /* 0x010fcc0000000000 */
[----:B------:R-:W-:Y:S01]  /*78c0*/  QGMMA.64x256x32.F32.E4M3.E4M3 R24, gdesc[UR16], R24, UP0, gsb0 ;  /* 0x03e00000101879f3 */ /* 0x000fe2000b800818 */
[----:B------:R-:W-:-:S04]  /*78d0*/  UISETP.NE.AND UP0, UPT, UR6, UR26, UPT ;  /* 0x0000001a0600728c */ /* 0x000fc8000bf05270 */
[----:B------:R-:W-:-:S06]  /*78e0*/  USEL UR7, URZ, 0x1, UP0 ;  /* 0x000000013f077887 */ /* 0x000fcc0008000000 */
[----:B------:R-:W-:Y:S01]  /*78f0*/  ISETP.NE.AND P0, PT, RZ, UR7, PT ;  /* 0x00000007ff007c0c */ /* 0x000fe2000bf05270 */
[----:B------:R-:W-:-:S12]  /*7900*/  WARPGROUP.DEPBAR.LE gsb0, 0x0 ;  /* 0x00008000000079c5 */ /* 0x000fd80000010000 */
[----:B0-----:R-:W-:Y:S05]  /*7910*/  @!P0 BRA `(.L_x_29) ;  /* 0x00000038008c8947 */ /* 0x001fea0003800000 */
[----:B------:R0:W-:Y:S04]  /*7920*/  STL [R1+0x660], R31 ;  /* 0x0006601f01007387 */ /* 0x0001e80000100800 */
[----:B------:R4:W-:Y:S01]  /*7930*/  STL [R1+0x65c], R32 ;  /* 0x00065c2001007387 */ /* 0x0009e20000100800 */
[----:B0-----:R-:W-:-:S03]  /*7940*/  IMAD.MOV.U32 R31, RZ, RZ, R3 ;  /* 0x000000ffff1f7224 */ /* 0x001fc600078e0003 */
[----:B----4-:R-:W4:Y:S04]  /*7950*/  LDL R32, [R1+0x4] ;  /* 0x0000040001207983 */ /* 0x010f280000100800 */
[----:B------:R0:W-:Y:S04]  /*7960*/  STL [R1+0x658], R33 ;  /* 0x0006582101007387 */ /* 0x0001e80000100800 */
[----:B0-----:R-:W2:Y:S04]  /*7970*/  LDL R33, [R1+0x8] ;  /* 0x0000080001217983 */ /* 0x001ea80000100800 */
[----:B------:R0:W-:Y:S04]  /*7980*/  STL [R1+0x654], R34 ;  /* 0x0006542201007387 */ /* 0x0001e80000100800 */
[----:B0-----:R-:W3:Y:S04]  /*7990*/  LDL R34, [R1+0xc] ;  /* 0x00000c0001227983 */ /* 0x001ee80000100800 */
        /* <DEDUP_REMOVED lines=175> */
[----:B0-----:R-:W3:Y:S04]  /*8490*/  LDL.LU R122, [R1+0x200] ;  /* 0x00020000017a7983 */ /* 0x001ee80000300800 */
        /* <DEDUP_REMOVED lines=14> */
[----:B------:R-:W3:Y:S04]  /*8580*/  LDL.LU R3, [R1+0x234] ;  /* 0x0002340001037983 */ /* 0x000ee80000300800 */
        /* <DEDUP_REMOVED lines=46> */
[----:B-----5:R0:W-:Y:S04]  /*8870*/  STL [R1+0x478], R0 ;  /* 0x0004780001007387 */ /* 0x0201e80000100800 */
[----:B0-----:R-:W3:Y:S01]  /*8880*/  LDL R0, [R1+0x168] ;  /* 0x0001680001007983 */ /* 0x001ee20000100800 */
[----:B------:R-:W-:-:S01]  /*8890*/  FADD R4, R31, R4 ;  /* 0x000000041f047221 */ /* 0x000fc20000000000 */
[----:B----4-:R-:W-:Y:S01]  /*88a0*/  FADD R5, R32, R5 ;  /* 0x0000000520057221 */ /* 0x010fe20000000000 */
[----:B--2---:R-:W-:-:S01]  /*88b0*/  FADD R6, R33, R6 ;  /* 0x0000000621067221 */ /* 0x004fc20000000000 */
[----:B------:R-:W2:Y:S01]  /*88c0*/  LDL.LU R31, [R1+0x660] ;  /* 0x00066000011f7983 */ /* 0x000ea20000300800 */
[----:B---3--:R-:W-:-:S01]  /*88d0*/  FADD R7, R34, R7 ;  /* 0x0000000722077221 */ /* 0x008fc20000000000 */
[----:B------:R-:W-:-:S02]  /*88e0*/  FADD R8, R35, R8 ;  /* 0x0000000823087221 */ /* 0x000fc40000000000 */
[----:B------:R-:W3:Y:S01]  /*88f0*/  LDL.LU R32, [R1+0x65c] ;  /* 0x00065c0001207983 */ /* 0x000ee20000300800 */
[----:B------:R-:W-:-:S03]  /*8900*/  FADD R9, R36, R9 ;  /* 0x0000000924097221 */ /* 0x000fc60000000000 */
[----:B------:R-:W4:Y:S01]  /*8910*/  LDL.LU R33, [R1+0x658] ;  /* 0x0006580001217983 */ /* 0x000f220000300800 */
        /* <DEDUP_REMOVED lines=160> */
[----:B------:R-:W-:-:S01]  /*9320*/  FADD R218, R117, R218 ;  /* 0x000000da75da7221 */ /* 0x000fc20000000000 */
[----:B------:R-:W-:Y:S02]  /*9330*/  FADD R122, R124, R122 ;  /* 0x0000007a7c7a7221 */ /* 0x000fe40000000000 */
[----:B------:R-:W4:Y:S01]  /*9340*/  LDL.LU R114, [R1+0x514] ;  /* 0x0005140001727983 */ /* 0x000f220000300800 */
[----:B------:R-:W-:-:S03]  /*9350*/  FADD R219, R118, R219 ;  /* 0x000000db76db7221 */ /* 0x000fc60000000000 */
[----:B------:R-:W4:Y:S01]  /*9360*/  LDL.LU R115, [R1+0x510] ;  /* 0x0005100001737983 */ /* 0x000f220000300800 */
[----:B------:R-:W-:-:S03]  /*9370*/  FADD R220, R119, R220 ;  /* 0x000000dc77dc7221 */ /* 0x000fc60000000000 */
[----:B------:R-:W4:Y:S01]  /*9380*/  LDL.LU R116, [R1+0x50c] ;  /* 0x00050c0001747983 */ /* 0x000f220000300800 */
[----:B------:R-:W-:-:S03]  /*9390*/  FADD R221, R120, R221 ;  /* 0x000000dd78dd7221 */ /* 0x000fc60000000000 */
[----:B------:R-:W4:Y:S04]  /*93a0*/  LDL.LU R117, [R1+0x508] ;  /* 0x0005080001757983 */ /* 0x000f280000300800 */
[----:B------:R-:W4:Y:S04]  /*93b0*/  LDL.LU R118, [R1+0x504] ;  /* 0x0005040001767983 */ /* 0x000f280000300800 */
[----:B------:R-:W4:Y:S04]  /*93c0*/  LDL.LU R119, [R1+0x500] ;  /* 0x0005000001777983 */ /* 0x000f280000300800 */
[----:B------:R-:W4:Y:S01]  /*93d0*/  LDL.LU R120, [R1+0x4fc] ;  /* 0x0004fc0001787983 */ /* 0x000f220000300800 */
[----:B------:R-:W-:-:S01]  /*93e0*/  FADD R237, R126, R237 ;  /* 0x000000ed7eed7221 */ /* 0x000fc20000000000 */
[----:B------:R-:W-:Y:S01]  /*93f0*/  FADD R236, R128, R236 ;  /* 0x000000ec80ec7221 */ /* 0x000fe20000000000 */
[----:B------:R-:W-:-:S01]  /*9400*/  FADD R225, R150, R225 ;  /* 0x000000e196e17221 */ /* 0x000fc20000000000 */
[----:B------:R0:W-:Y:S01]  /*9410*/  STL [R1+0x200], R122 ;  /* 0x0002007a01007387 */ /* 0x0001e20000100800 */
[----:B------:R-:W-:-:S01]  /*9420*/  FADD R228, R146, R228 ;  /* 0x000000e492e47221 */ /* 0x000fc20000000000 */
[----:B------:R-:W-:Y:S01]  /*9430*/  FADD R230, R143, R230 ;  /* 0x000000e68fe67221 */ /* 0x000fe20000000000 */
[----:B------:R-:W-:-:S01]  /*9440*/  FADD R231, R141, R231 ;  /* 0x000000e78de77221 */ /* 0x000fc20000000000 */
[----:B------:R-:W-:Y:S01]  /*9450*/  FADD R223, R2, R223 ;  /* 0x000000df02df7221 */ /* 0x000fe20000000000 */
[----:B------:R-:W-:-:S01]  /*9460*/  FADD R222, R0, R222 ;  /* 0x000000de00de7221 */ /* 0x000fc20000000000 */
[----:B------:R-:W-:Y:S01]  /*9470*/  FADD R224, R151, R224 ;  /* 0x000000e097e07221 */ /* 0x000fe20000000000 */
[----:B------:R-:W-:-:S01]  /*9480*/  FADD R226, R149, R226 ;  /* 0x000000e295e27221 */ /* 0x000fc20000000000 */
[----:B------:R-:W-:Y:S01]  /*9490*/  FADD R227, R147, R227 ;  /* 0x000000e393e37221 */ /* 0x000fe20000000000 */
[----:B------:R-:W-:-:S01]  /*94a0*/  FADD R229, R145, R229 ;  /* 0x000000e591e57221 */ /* 0x000fc20000000000 */
[----:B0-----:R-:W2:Y:S01]  /*94b0*/  LDL.LU R122, [R1+0x204] ;  /* 0x00020400017a7983 */ /* 0x001ea20000300800 */
[----:B------:R-:W-:-:S01]  /*94c0*/  FADD R232, R136, R232 ;  /* 0x000000e888e87221 */ /* 0x000fc20000000000 */
[----:B------:R-:W-:Y:S01]  /*94d0*/  FADD R233, R134, R233 ;  /* 0x000000e986e97221 */ /* 0x000fe20000000000 */
[----:B------:R-:W-:-:S01]  /*94e0*/  FADD R234, R132, R234 ;  /* 0x000000ea84ea7221 */ /* 0x000fc20000000000 */
[----:B------:R-:W3:Y:S01]  /*94f0*/  LDL.LU R124, [R1+0x208] ;  /* 0x00020800017c7983 */ /* 0x000ee20000300800 */
[----:B------:R-:W-:-:S03]  /*9500*/  FADD R235, R130, R235 ;  /* 0x000000eb82eb7221 */ /* 0x000fc60000000000 */
[----:B------:R-:W4:Y:S04]  /*9510*/  LDL.LU R126, [R1+0x20c] ;  /* 0x00020c00017e7983 */ /* 0x000f280000300800 */
[----:B------:R-:W4:Y:S04]  /*9520*/  LDL.LU R128, [R1+0x210] ;  /* 0x0002100001807983 */ /* 0x000f280000300800 */
[----:B------:R-:W4:Y:S04]  /*9530*/  LDL.LU R150, [R1+0x214] ;  /* 0x0002140001967983 */ /* 0x000f280000300800 */
[----:B------:R-:W4:Y:S04]  /*9540*/  LDL.LU R146, [R1+0x218] ;  /* 0x0002180001927983 */ /* 0x000f280000300800 */
[----:B------:R-:W4:Y:S04]  /*9550*/  LDL.LU R143, [R1+0x21c] ;  /* 0x00021c00018f7983 */ /* 0x000f280000300800 */
[----:B------:R-:W4:Y:S04]  /*9560*/  LDL.LU R141, [R1+0x220] ;  /* 0x00022000018d7983 */ /* 0x000f280000300800 */
[----:B------:R-:W4:Y:S04]  /*9570*/  LDL.LU R2, [R1+0x224] ;  /* 0x0002240001027983 */ /* 0x000f280000300800 */
[----:B------:R-:W4:Y:S04]  /*9580*/  LDL.LU R0, [R1+0x228] ;  /* 0x0002280001007983 */ /* 0x000f280000300800 */
[----:B------:R-:W4:Y:S04]  /*9590*/  LDL R130, [R1+0x1e0] ;  /* 0x0001e00001827983 */ /* 0x000f280000100800 */
[----:B------:R-:W4:Y:S04]  /*95a0*/  LDL R132, [R1+0x1e4] ;  /* 0x0001e40001847983 */ /* 0x000f280000100800 */
[----:B------:R-:W4:Y:S04]  /*95b0*/  LDL R134, [R1+0x1e8] ;  /* 0x0001e80001867983 */ /* 0x000f280000100800 */
[----:B------:R-:W4:Y:S04]  /*95c0*/  LDL R136, [R1+0x1ec] ;  /* 0x0001ec0001887983 */ /* 0x000f280000100800 */
[----:B------:R-:W4:Y:S04]  /*95d0*/  LDL R151, [R1+0x1f0] ;  /* 0x0001f00001977983 */ /* 0x000f280000100800 */
[----:B------:R-:W4:Y:S04]  /*95e0*/  LDL R149, [R1+0x1f4] ;  /* 0x0001f40001957983 */ /* 0x000f280000100800 */
[----:B------:R-:W4:Y:S04]  /*95f0*/  LDL R147, [R1+0x1f8] ;  /* 0x0001f80001937983 */ /* 0x000f280000100800 */
[----:B------:R-:W4:Y:S01]  /*9600*/  LDL R145, [R1+0x1fc] ;  /* 0x0001fc0001917983 */ /* 0x000f220000100800 */
[----:B------:R-:W-:-:S01]  /*9610*/  FADD R137, R138, R137 ;  /* 0x000000898a897221 */ /* 0x000fc20000000000 */
[----:B------:R-:W-:Y:S01]  /*9620*/  FADD R133, R135, R133 ;  /* 0x0000008587857221 */ /* 0x000fe20000000000 */
[----:B------:R-:W-:-:S01]  /*9630*/  FADD R3, R131, R3 ;  /* 0x0000000383037221 */ /* 0x000fc20000000000 */
[----:B--2---:R-:W-:-:S02]  /*9640*/  FADD R122, R121, R122 ;  /* 0x0000007a797a7221 */ /* 0x004fc40000000000 */
[----:B------:R-:W2:Y:S01]  /*9650*/  LDL.LU R121, [R1+0x4f8] ;  /* 0x0004f80001797983 */ /* 0x000ea20000300800 */
[----:B---3--:R-:W-:-:S03]  /*9660*/  FADD R124, R123, R124 ;  /* 0x0000007c7b7c7221 */ /* 0x008fc60000000000 */
[----:B------:R0:W-:Y:S01]  /*9670*/  STL [R1+0x204], R122 ;  /* 0x0002047a01007387 */ /* 0x0001e20000100800 */
[----:B----4-:R-:W-:-:S01]  /*9680*/  FADD R126, R125, R126 ;  /* 0x0000007e7d7e7221 */ /* 0x010fc20000000000 */
[----:B------:R-:W-:Y:S02]  /*9690*/  FADD R128, R127, R128 ;  /* 0x000000807f807221 */ /* 0x000fe40000000000 */
[----:B0-----:R-:W3:Y:S04]  /*96a0*/  LDL.LU R122, [R1+0x4f4] ;  /* 0x0004f400017a7983 */ /* 0x001ee80000300800 */
[----:B------:R-:W4:Y:S04]  /*96b0*/  LDL.LU R123, [R1+0x4f0] ;  /* 0x0004f000017b7983 */ /* 0x000f280000300800 */
[----:B------:R0:W-:Y:S01]  /*96c0*/  STL [R1+0x208], R124 ;  /* 0x0002087c01007387 */ /* 0x0001e20000100800 */
[----:B------:R-:W-:-:S01]  /*96d0*/  FADD R150, R129, R150 ;  /* 0x0000009681967221 */ /* 0x000fc20000000000 */
[----:B------:R-:W-:Y:S01]  /*96e0*/  FADD R146, R148, R146 ;  /* 0x0000009294927221 */ /* 0x000fe20000000000 */
[----:B------:R-:W-:-:S01]  /*96f0*/  FADD R143, R144, R143 ;  /* 0x0000008f908f7221 */ /* 0x000fc20000000000 */
[----:B------:R-:W-:Y:S01]  /*9700*/  FADD R141, R142, R141 ;  /* 0x0000008d8e8d7221 */ /* 0x000fe20000000000 */
[----:B0-----:R-:W4:Y:S04]  /*9710*/  LDL.LU R124, [R1+0x4ec] ;  /* 0x0004ec00017c7983 */ /* 0x001f280000300800 */
[----:B------:R-:W4:Y:S04]  /*9720*/  LDL.LU R125, [R1+0x4e8] ;  /* 0x0004e800017d7983 */ /* 0x000f280000300800 */
[----:B------:R0:W-:Y:S01]  /*9730*/  STL [R1+0x20c], R126 ;  /* 0x00020c7e01007387 */ /* 0x0001e20000100800 */
[----:B------:R-:W-:-:S01]  /*9740*/  FADD R2, R140, R2 ;  /* 0x000000028c027221 */ /* 0x000fc20000000000 */
[----:B------:R-:W-:-:S02]  /*9750*/  FADD R0, R139, R0 ;  /* 0x000000008b007221 */ /* 0x000fc40000000000 */
[----:B0-----:R-:W4:Y:S04]  /*9760*/  LDL.LU R126, [R1+0x4e4] ;  /* 0x0004e400017e7983 */ /* 0x001f280000300800 */
[----:B------:R-:W4:Y:S04]  /*9770*/  LDL.LU R127, [R1+0x4e0] ;  /* 0x0004e000017f7983 */ /* 0x000f280000300800 */
[----:B------:R0:W-:Y:S04]  /*9780*/  STL [R1+0x210], R128 ;  /* 0x0002108001007387 */ /* 0x0001e80000100800 */
[----:B0-----:R-:W4:Y:S04]  /*9790*/  LDL.LU R128, [R1+0x4dc] ;  /* 0x0004dc0001807983 */ /* 0x001f280000300800 */
[----:B------:R-:W4:Y:S04]  /*97a0*/  LDL.LU R129, [R1+0x4d8] ;  /* 0x0004d80001817983 */ /* 0x000f280000300800 */
[----:B------:R-:W-:Y:S04]  /*97b0*/  STL [R1+0x214], R150 ;  /* 0x0002149601007387 */ /* 0x000fe80000100800 */
[----:B------:R-:W-:Y:S04]  /*97c0*/  STL [R1+0x218], R146 ;  /* 0x0002189201007387 */ /* 0x000fe80000100800 */
[----:B------:R-:W-:Y:S04]  /*97d0*/  STL [R1+0x21c], R143 ;  /* 0x00021c8f01007387 */ /* 0x000fe80000100800 */
[----:B------:R-:W-:Y:S04]  /*97e0*/  STL [R1+0x220], R141 ;  /* 0x0002208d01007387 */ /* 0x000fe80000100800 */
[----:B------:R-:W-:Y:S04]  /*97f0*/  STL [R1+0x224], R2 ;  /* 0x0002240201007387 */ /* 0x000fe80000100800 */
[----:B------:R-:W-:Y:S04]  /*9800*/  STL [R1+0x228], R0 ;  /* 0x0002280001007387 */ /* 0x000fe80000100800 */
[----:B------:R-:W2:Y:S04]  /*9810*/  LDL.LU R131, [R1+0x238] ;  /* 0x0002380001837983 */ /* 0x000ea80000300800 */
[----:B------:R-:W-:Y:S04]  /*9820*/  STL [R1+0x22c], R137 ;  /* 0x00022c8901007387 */ /* 0x000fe80000100800 */
[----:B------:R0:W-:Y:S04]  /*9830*/  STL [R1+0x230], R133 ;  /* 0x0002308501007387 */ /* 0x0001e80000100800 */
[----:B0-----:R-:W3:Y:S04]  /*9840*/  LDL.LU R133, [R1+0x23c] ;  /* 0x00023c0001857983 */ /* 0x001ee80000300800 */
[----:B------:R-:W4:Y:S04]  /*9850*/  LDL.LU R135, [R1+0x240] ;  /* 0x0002400001877983 */ /* 0x000f280000300800 */
[----:B------:R0:W-:Y:S04]  /*9860*/  STL [R1+0x234], R3 ;  /* 0x0002340301007387 */ /* 0x0001e80000100800 */
        /* <DEDUP_REMOVED lines=11> */
[----:B0-----:R-:W4:Y:S04]  /*9920*/  LDL.LU R3, [R1+0x270] ;  /* 0x0002700001037983 */ /* 0x001f280000300800 */
[----:B------:R-:W4:Y:S04]  /*9930*/  LDL.LU R2, [R1+0x274] ;  /* 0x0002740001027983 */ /* 0x000f280000300800 */
[----:B------:R-:W4:Y:S01]  /*9940*/  LDL.LU R0, [R1+0x278] ;  /* 0x0002780001007983 */ /* 0x000f220000300800 */
[----:B--2---:R-:W-:-:S03]  /*9950*/  FADD R131, R130, R131 ;  /* 0x0000008382837221 */ /* 0x004fc60000000000 */
[----:B------:R-:W2:Y:S04]  /*9960*/  LDL.LU R130, [R1+0x4d4] ;  /* 0x0004d40001827983 */ /* 0x000ea80000300800 */
[----:B------:R0:W-:Y:S04]  /*9970*/  STL [R1+0x238], R131 ;  /* 0x0002388301007387 */ /* 0x0001e80000100800 */
[----:B0-----:R-:W2:Y:S01]  /*9980*/  LDL.LU R131, [R1+0x4d0] ;  /* 0x0004d00001837983 */ /* 0x001ea20000300800 */
[----:B---3--:R-:W-:-:S03]  /*9990*/  FADD R133, R132, R133 ;  /* 0x0000008584857221 */ /* 0x008fc60000000000 */
[----:B------:R-:W3:Y:S01]  /*99a0*/  LDL.LU R132, [R1+0x4cc] ;  /* 0x0004cc0001847983 */ /* 0x000ee20000300800 */
[----:B----4-:R-:W-:-:S03]  /*99b0*/  FADD R135, R134, R135 ;  /* 0x0000008786877221 */ /* 0x010fc60000000000 */
[----:B------:R0:W-:Y:S01]  /*99c0*/  STL [R1+0x23c], R133 ;  /* 0x00023c8501007387 */ /* 0x0001e20000100800 */
[----:B------:R-:W-:-:S03]  /*99d0*/  FADD R137, R136, R137 ;  /* 0x0000008988897221 */ /* 0x000fc60000000000 */
[----:B0-----:R-:W4:Y:S01]  /*99e0*/  LDL.LU R133, [R1+0x4c8] ;  /* 0x0004c80001857983 */ /* 0x001f220000300800 */
[----:B------:R-:W-:-:S03]  /*99f0*/  FADD R150, R151, R150 ;  /* 0x0000009697967221 */ /* 0x000fc60000000000 */
[----:B------:R-:W4:Y:S01]  /*9a00*/  LDL.LU R134, [R1+0x4c4] ;  /* 0x0004c40001867983 */ /* 0x000f220000300800 */
[----:B------:R-:W-:-:S03]  /*9a10*/  FADD R148, R149, R148 ;  /* 0x0000009495947221 */ /* 0x000fc60000000000 */
[----:B------:R0:W-:Y:S01]  /*9a20*/  STL [R1+0x240], R135 ;  /* 0x0002408701007387 */ /* 0x0001e20000100800 */
[----:B------:R-:W-:-:S01]  /*9a30*/  FADD R146, R147, R146 ;  /* 0x0000009293927221 */ /* 0x000fc20000000000 */
[----:B------:R-:W-:Y:S02]  /*9a40*/  FADD R144, R145, R144 ;  /* 0x0000009091907221 */ /* 0x000fe40000000000 */
[----:B0-----:R-:W4:Y:S01]  /*9a50*/  LDL.LU R135, [R1+0x4c0] ;  /* 0x0004c00001877983 */ /* 0x001f220000300800 */
[----:B------:R-:W-:-:S03]  /*9a60*/  FADD R143, R24, R143 ;  /* 0x0000008f188f7221 */ /* 0x000fc60000000000 */
[----:B------:R-:W4:Y:S01]  /*9a70*/  LDL.LU R136, [R1+0x4bc] ;  /* 0x0004bc0001887983 */ /* 0x000f220000300800 */
[----:B------:R-:W-:-:S03]  /*9a80*/  FADD R142, R25, R142 ;  /* 0x0000008e198e7221 */ /* 0x000fc60000000000 */
[----:B------:R0:W-:Y:S01]  /*9a90*/  STL [R1+0x244], R137 ;  /* 0x0002448901007387 */ /* 0x0001e20000100800 */
[----:B------:R-:W-:-:S01]  /*9aa0*/  FADD R141, R26, R141 ;  /* 0x0000008d1a8d7221 */ /* 0x000fc20000000000 */
[----:B------:R-:W-:Y:S01]  /*9ab0*/  FADD R140, R27, R140 ;  /* 0x0000008c1b8c7221 */ /* 0x000fe20000000000 */
[----:B------:R-:W-:-:S01]  /*9ac0*/  FADD R139, R28, R139 ;  /* 0x0000008b1c8b7221 */ /* 0x000fc20000000000 */
[----:B0-----:R-:W4:Y:S04]  /*9ad0*/  LDL.LU R137, [R1+0x4b8] ;  /* 0x0004b80001897983 */ /* 0x001f280000300800 */
[----:B------:R0:W-:Y:S01]  /*9ae0*/  STL [R1+0x248], R150 ;  /* 0x0002489601007387 */ /* 0x0001e20000100800 */
[----:B------:R-:W-:-:S03]  /*9af0*/  FADD R138, R29, R138 ;  /* 0x0000008a1d8a7221 */ /* 0x000fc60000000000 */
[----:B------:R1:W-:Y:S04]  /*9b00*/  STL [R1+0x24c], R148 ;  /* 0x00024c9401007387 */ /* 0x0003e80000100800 */
        /* <DEDUP_REMOVED lines=9> */
[----:B------:R1:W-:Y:S04]  /*9ba0*/  STL [R1+0x268], R139 ;  /* 0x0002688b01007387 */ /* 0x0003e80000100800 */
[----:B------:R1:W-:Y:S04]  /*9bb0*/  STL [R1+0x26c], R138 ;  /* 0x00026c8a01007387 */ /* 0x0003e80000100800 */
[----:B------:R-:W2:Y:S04]  /*9bc0*/  LDL.LU R151, [R1+0x27c] ;  /* 0x00027c0001977983 */ /* 0x000ea80000300800 */
[----:B------:R1:W-:Y:S04]  /*9bd0*/  STL [R1+0x270], R3 ;  /* 0x0002700301007387 */ /* 0x0003e80000100800 */
[----:B0-----:R-:W3:Y:S04]  /*9be0*/  LDL.LU R150, [R1+0x280] ;  /* 0x0002800001967983 */ /* 0x001ee80000300800 */
[----:B------:R0:W-:Y:S04]  /*9bf0*/  STL [R1+0x274], R2 ;  /* 0x0002740201007387 */ /* 0x0001e80000100800 */
[----:B------:R-:W4:Y:S04]  /*9c00*/  LDL.LU R149, [R1+0x284] ;  /* 0x0002840001957983 */ /* 0x000f280000300800 */
[----:B------:R0:W-:Y:S04]  /*9c10*/  STL [R1+0x278], R0 ;  /* 0x0002780001007387 */ /* 0x0001e80000100800 */
[----:B-1----:R-:W4:Y:S04]  /*9c20*/  LDL.LU R148, [R1+0x288] ;  /* 0x0002880001947983 */ /* 0x002f280000300800 */
        /* <DEDUP_REMOVED lines=12> */
[----:B------:R-:W4:Y:S01]  /*9cf0*/  LDL.LU R0, [R1+0x2bc] ;  /* 0x0002bc0001007983 */ /* 0x000f220000300800 */
[----:B--2---:R-:W-:-:S01]  /*9d00*/  FADD R151, R33, R151 ;  /* 0x0000009721977221 */ /* 0x004fc20000000000 */
[----:B---3--:R-:W-:-:S04]  /*9d10*/  FADD R150, R34, R150 ;  /* 0x0000009622967221 */ /* 0x008fc80000000000 */
[----:B------:R0:W-:Y:S01]  /*9d20*/  STL [R1+0x27c], R151 ;  /* 0x00027c9701007387 */ /* 0x0001e20000100800 */
[----:B----4-:R-:W-:-:S03]  /*9d30*/  FADD R149, R35, R149 ;  /* 0x0000009523957221 */ /* 0x010fc60000000000 */
[----:B------:R1:W-:Y:S01]  /*9d40*/  STL [R1+0x280], R150 ;  /* 0x0002809601007387 */ /* 0x0003e20000100800 */
[----:B------:R-:W-:-:S03]  /*9d50*/  FADD R148, R36, R148 ;  /* 0x0000009424947221 */ /* 0x000fc60000000000 */
        /* <DEDUP_REMOVED lines=24> */
[----:B0-----:R-:W4:Y:S01]  /*9ee0*/  LDL.LU R151, [R1+0x2c0] ;  /* 0x0002c00001977983 */ /* 0x001f220000300800 */
[----:B------:R-:W-:-:S03]  /*9ef0*/  FADD R0, R49, R0 ;  /* 0x0000000031007221 */ /* 0x000fc60000000000 */
[----:B------:R0:W-:Y:S04]  /*9f00*/  STL [R1+0x2b4], R3 ;  /* 0x0002b40301007387 */ /* 0x0001e80000100800 */
[----:B-1----:R-:W4:Y:S04]  /*9f10*/  LDL.LU R150, [R1+0x2c4] ;  /* 0x0002c40001967983 */ /* 0x002f280000300800 */
[----:B------:R1:W-:Y:S04]  /*9f20*/  STL [R1+0x2b8], R2 ;  /* 0x0002b80201007387 */ /* 0x0003e80000100800 */
[----:B--2---:R-:W2:Y:S04]  /*9f30*/  LDL.LU R149, [R1+0x2c8] ;  /* 0x0002c80001957983 */ /* 0x004ea80000300800 */
[----:B------:R1:W-:Y:S04]  /*9f40*/  STL [R1+0x2bc], R0 ;  /* 0x0002bc0001007387 */ /* 0x0003e80000100800 */
[----:B---3--:R-:W3:Y:S04]  /*9f50*/  LDL.LU R148, [R1+0x2cc] ;  /* 0x0002cc0001947983 */ /* 0x008ee80000300800 */
[----:B----4-:R-:W4:Y:S04]  /*9f60*/  LDL.LU R147, [R1+0x2d0] ;  /* 0x0002d00001937983 */ /* 0x010f280000300800 */
        /* <DEDUP_REMOVED lines=10> */
[----:B-1----:R-:W4:Y:S04]  /*a010*/  LDL.LU R2, [R1+0x2fc] ;  /* 0x0002fc0001027983 */ /* 0x002f280000300800 */
[----:B------:R-:W4:Y:S01]  /*a020*/  LDL.LU R0, [R1+0x300] ;  /* 0x0003000001007983 */ /* 0x000f220000300800 */
[----:B------:R-:W-:-:S01]  /*a030*/  FADD R151, R50, R151 ;  /* 0x0000009732977221 */ /* 0x000fc20000000000 */
[----:B------:R-:W-:-:S04]  /*a040*/  FADD R150, R51, R150 ;  /* 0x0000009633967221 */ /* 0x000fc80000000000 */
[----:B------:R0:W-:Y:S01]  /*a050*/  STL [R1+0x2c0], R151 ;  /* 0x0002c09701007387 */ /* 0x0001e20000100800 */
[----:B--2---:R-:W-:-:S03]  /*a060*/  FADD R149, R52, R149 ;  /* 0x0000009534957221 */ /* 0x004fc60000000000 */
[----:B------:R1:W-:Y:S01]  /*a070*/  STL [R1+0x2c4], R150 ;  /* 0x0002c49601007387 */ /* 0x0003e20000100800 */
[----:B---3--:R-:W-:-:S03]  /*a080*/  FADD R148, R53, R148 ;  /* 0x0000009435947221 */ /* 0x008fc60000000000 */
        /* <DEDUP_REMOVED lines=200> */
[----:B------:R-:W-:Y:S01]  /*ad10*/  STL [R1+0x3d0], R151 ;  /* 0x0003d09701007387 */ /* 0x000fe20000100800 */
[----:B--2---:R-:W-:-:S03]  /*ad20*/  FADD R149, R120, R149 ;  /* 0x0000009578957221 */ /* 0x004fc60000000000 */
[----:B------:R-:W-:Y:S01]  /*ad30*/  STL [R1+0x3d4], R150 ;  /* 0x0003d49601007387 */ /* 0x000fe20000100800 */
[----:B---3--:R-:W-:-:S03]  /*ad40*/  FADD R148, R121, R148 ;  /* 0x0000009479947221 */ /* 0x008fc60000000000 */
[----:B------:R-:W-:Y:S01]  /*ad50*/  STL [R1+0x3d8], R149 ;  /* 0x0003d89501007387 */ /* 0x000fe20000100800 */
[----:B----4-:R-:W-:-:S03]  /*ad60*/  FADD R147, R122, R147 ;  /* 0x000000937a937221 */ /* 0x010fc60000000000 */
[----:B------:R-:W-:Y:S01]  /*ad70*/  STL [R1+0x3dc], R148 ;  /* 0x0003dc9401007387 */ /* 0x000fe20000100800 */
[----:B------:R-:W-:-:S03]  /*ad80*/  FADD R146, R123, R146 ;  /* 0x000000927b927221 */ /* 0x000fc60000000000 */
        /* <DEDUP_REMOVED lines=18> */
[----:B------:R0:W-:Y:S04]  /*aeb0*/  STL [R1+0x404], R138 ;  /* 0x0004048a01007387 */ /* 0x0001e80000100800 */
[----:B0-----:R-:W2:Y:S04]  /*aec0*/  LDL.LU R138, [R1+0x414] ;  /* 0x00041400018a7983 */ /* 0x001ea80000300800 */
[----:B------:R-:W-:Y:S04]  /*aed0*/  STL [R1+0x408], R3 ;  /* 0x0004080301007387 */ /* 0x000fe80000100800 */
[----:B------:R-:W3:Y:S01]  /*aee0*/  LDL.LU R139, [R1+0x418] ;  /* 0x00041800018b7983 */ /* 0x000ee20000300800 */
[----:B------:R-:W-:-:S01]  /*aef0*/  FADD R2, R133, R2 ;  /* 0x0000000285027221 */ /* 0x000fc20000000000 */
[----:B------:R-:W-:-:S04]  /*af00*/  FADD R0, R134, R0 ;  /* 0x0000000086007221 */ /* 0x000fc80000000000 */
[----:B------:R0:W-:Y:S04]  /*af10*/  STL [R1+0x40c], R2 ;  /* 0x00040c0201007387 */ /* 0x0001e80000100800 */
        /* <DEDUP_REMOVED lines=16> */
[----:B--2---:R-:W-:-:S05]  /*b020*/  FADD R138, R135, R138 ;  /* 0x0000008a878a7221 */ /* 0x004fca0000000000 */
[----:B------:R0:W-:Y:S01]  /*b030*/  STL [R1+0x414], R138 ;  /* 0x0004148a01007387 */ /* 0x0001e20000100800 */
[----:B---3--:R-:W-:-:S03]  /*b040*/  FADD R139, R136, R139 ;  /* 0x0000008b888b7221 */ /* 0x008fc60000000000 */
[----:B0-----:R-:W2:Y:S04]  /*b050*/  LDL.LU R138, [R1+0x4b4] ;  /* 0x0004b400018a7983 */ /* 0x001ea80000300800 */
[----:B------:R0:W-:Y:S04]  /*b060*/  STL [R1+0x418], R139 ;  /* 0x0004188b01007387 */ /* 0x0001e80000100800 */
[----:B0-----:R-:W3:Y:S01]  /*b070*/  LDL.LU R139, [R1+0x4b0] ;  /* 0x0004b000018b7983 */ /* 0x001ee20000300800 */
[----:B----4-:R-:W-:-:S05]  /*b080*/  FADD R140, R137, R140 ;  /* 0x0000008c898c7221 */ /* 0x010fca0000000000 */
[----:B------:R0:W-:Y:S04]  /*b090*/  STL [R1+0x41c], R140 ;  /* 0x00041c8c01007387 */ /* 0x0001e80000100800 */
[----:B0-----:R-:W4:Y:S01]  /*b0a0*/  LDL.LU R140, [R1+0x4ac] ;  /* 0x0004ac00018c7983 */ /* 0x001f220000300800 */
        /* <DEDUP_REMOVED lines=35> */
[----:B0-----:R0:W5:Y:S01]  /*b2e0*/  LDL.LU R2, [R1+0x47c] ;  /* 0x00047c0001027983 */ /* 0x0011620000300800 */
[----:B------:R-:W-:Y:S01]  /*b2f0*/  UMOV UR6, URZ ;  /* 0x0000003f00067c82 */ /* 0x000fe20008000000 */
[----:B--2---:R-:W-:-:S05]  /*b300*/  FADD R0, R150, R0 ;  /* 0x0000000096007221 */ /* 0x004fca0000000000 */
[----:B------:R1:W-:Y:S01]  /*b310*/  STL [R1+0x450], R0 ;  /* 0x0004500001007387 */ /* 0x0003e20000100800 */
[----:B---3--:R-:W-:-:S03]  /*b320*/  FADD R3, R3, R151 ;  /* 0x0000009703037221 */ /* 0x008fc60000000000 */
[----:B-1----:R0:W5:Y:S04]  /*b330*/  LDL.LU R0, [R1+0x478] ;  /* 0x0004780001007983 */ /* 0x0021680000300800 */
[----:B------:R0:W-:Y:S02]  /*b340*/  STL [R1+0x454], R3 ;  /* 0x0004540301007387 */ /* 0x0001e40000100800 */
.L_x_29:
[----:B------:R-:W-:Y:S05]  /*b350*/  @!P1 BRA `(.L_x_30) ;  /* 0x0000000000049947 */ /* 0x000fea0003800000 */
[----:B------:R-:W-:Y:S01]  /*b360*/  BPT.TRAP 0x1 ;  /* 0x000000040000795c */ /* 0x000fe20000300000 */
.L_x_30:
[----:B0-----:R-:W4:Y:S04]  /*b370*/  LDL R3, [R1+0x458] ;  /* 0x0004580001037983 */ /* 0x001f280000100800 */
[----:B-----5:R0:W-:Y:S04]  /*b380*/  STL [R1+0x478], R0 ;  /* 0x0004780001007387 */ /* 0x0201e80000100800 */
[----:B0-----:R-:W2:Y:S01]  /*b390*/  LDL R0, [R1+0x45c] ;  /* 0x00045c0001007983 */ /* 0x001ea20000100800 */
[----:B----4-:R-:W-:Y:S01]  /*b3a0*/  ISETP.NE.AND P0, PT, R3, RZ, PT ;  /* 0x000000ff0300720c */ /* 0x010fe20003f05270 */
[----:B------:R-:W-:-:S12]  /*b3b0*/  IMAD.U32 R3, RZ, RZ, UR25 ;  /* 0x00000019ff037e24 */ /* 0x000fd8000f8e00ff */
[----:B------:R-:W-:-:S05]  /*b3c0*/  @P0 LEA R3, R3, UR11, 0x3 ;  /* 0x0000000b03030c11 */ /* 0x000fca000f8e18ff */
[----:B------:R-:W-:-:S05]  /*b3d0*/  @P0 VIADD R3, R3, 0x70 ;  /* 0x0000007003030836 */ /* 0x000fca0000000000 */
[----:B--2---:R-:W-:Y:S02]  /*b3e0*/  @P0 PRMT R3, R0, 0x654, R3 ;  /* 0x0000065400030816 */ /* 0x004fe40000000003 */
[----:B------:R0:W5:Y:S01]  /*b3f0*/  LDL.LU R0, [R1+0x478] ;  /* 0x0004780001007983 */ /* 0x0001620000300800 */
[----:B------:R-:W-:Y:S01]  /*b400*/  UISETP.GT.U32.AND UP0, UPT, UR13, 0x1, UPT ;  /* 0x000000010d00788c */ /* 0x000fe2000bf04070 */
[----:B------:R0:W-:Y:S05]  /*b410*/  @P0 SYNCS.ARRIVE.TRANS64.RED.A1T0 RZ, [R3+URZ], RZ ;  /* 0x000000ff03ff09a7 */ /* 0x0001ea000810043f */
[----:B------:R-:W-:-:S13]  /*b420*/  PLOP3.LUT P0, PT, PT, PT, UP0, 0x80, 0x0 ;  /* 0x000000000000781c */ /* 0x000fda0003f0f008 */
[----:B0-----:R-:W-:Y:S05]  /*b430*/  @P0 BRA `(.L_x_31) ;  /* 0x0000000000040947 */ /* 0x001fea0003800000 */
[----:B------:R-:W-:Y:S01]  /*b440*/  BPT.TRAP 0x1 ;  /* 0x000000040000795c */ /* 0x000fe20000300000 */
.L_x_31:
[----:B------:R-:W-:Y:S01]  /*b450*/  UIADD3 UR14, UR14, 0x1, URZ ;  /* 0x000000010e0e7890 */ /* 0x000fe2000fffe03f */
[C---:B------:R-:W-:Y:S01]  /*b460*/  ISETP.GT.AND P0, PT, R2.reuse, 0x1, PT ;  /* 0x000000010200780c */ /* 0x040fe20003f04270 */
[----:B------:R-:W-:Y:S01]  /*b470*/  UIADD3 UR25, UR25, 0x1, URZ ;  /* 0x0000000119197890 */ /* 0x000fe2000fffe03f */
[----:B------:R-:W-:Y:S01]  /*b480*/  VIADD R2, R2, 0xffffffff ;  /* 0xffffffff02027836 */ /* 0x000fe20000000000 */
[----:B------:R-:W-:Y:S02]  /*b490*/  UISETP.NE.AND UP0, UPT, UR14, 0xe, UPT ;  /* 0x0000000e0e00788c */ /* 0x000fe4000bf05270 */
[----:B------:R-:W-:Y:S02]  /*b4a0*/  UISETP.NE.AND UP1, UPT, UR25, 0xe, UPT ;  /* 0x0000000e1900788c */ /* 0x000fe4000bf25270 */
[----:B------:R-:W-:Y:S02]  /*b4b0*/  USEL UR8, URZ, 0x1, UP0 ;  /* 0x000000013f087887 */ /* 0x000fe40008000000 */
[----:B------:R-:W-:-:S02]  /*b4c0*/  USEL UR14, UR14, URZ, UP0 ;  /* 0x0000003f0e0e7287 */ /* 0x000fc40008000000 */
[----:B------:R-:W-:Y:S02]  /*b4d0*/  USEL UR25, UR25, URZ, UP1 ;  /* 0x0000003f19197287 */ /* 0x000fe40008800000 */
[----:B-----5:R-:W-:Y:S01]  /*b4e0*/  LOP3.LUT R0, R0, UR8, RZ, 0x3c, !PT ;  /* 0x0000000800007c12 */ /* 0x020fe2000f8e3cff */
[----:B------:R-:W-:Y:S01]  /*b4f0*/  UMOV UR8, 0x1 ;  /* 0x0000000100087882 */ /* 0x000fe20000000000 */
[----:B------:R-:W-:Y:S08]  /*b500*/  @P0 BRA `(.L_x_32) ;  /* 0xffffffb000600947 */ /* 0x000ff0000383ffff */
.L_x_24:
[----:B------:R-:W-:-:S04]  /*b510*/  UISETP.NE.AND UP0, UPT, UR6, URZ, UPT ;  /* 0x0000003f0600728c */ /* 0x000fc8000bf05270 */
[----:B------:R-:W-:-:S06]  /*b520*/  USEL UR6, URZ, 0x1, !UP0 ;  /* 0x000000013f067887 */ /* 0x000fcc000c000000 */
[----:B------:R-:W-:-:S13]  /*b530*/  ISETP.NE.AND P0, PT, RZ, UR6, PT ;  /* 0x00000006ff007c0c */ /* 0x000fda000bf05270 */
[----:B------:R-:W-:Y:S05]  /*b540*/  @!P0 BRA `(.L_x_33) ;  /* 0x0000003800188947 */ /* 0x000fea0003800000 */
[----:B------:R0:W-:Y:S04]  /*b550*/  STL [R1+0x628], R43 ;  /* 0x0006282b01007387 */ /* 0x0001e80000100800 */
[----:B0-----:R-:W4:Y:S04]  /*b560*/  LDL.LU R43, [R1] ;  /* 0x00000000012b7983 */ /* 0x001f280000300800 */
[----:B------:R0:W-:Y:S04]  /*b570*/  STL [R1+0x624], R44 ;  /* 0x0006242c01007387 */ /* 0x0001e80000100800 */
[----:B0-----:R-:W5:Y:S04]  /*b580*/  LDL.LU R44, [R1+0x4] ;  /* 0x00000400012c7983 */ /* 0x001f680000300800 */
[----:B------:R0:W-:Y:S04]  /*b590*/  STL [R1+0x620], R45 ;  /* 0x0006202d01007387 */ /* 0x0001e80000100800 */
[----:B0-----:R-:W2:Y:S04]  /*b5a0*/  LDL.LU R45, [R1+0x8] ;  /* 0x00000800012d7983 */ /* 0x001ea80000300800 */
[----:B------:R0:W-:Y:S04]  /*b5b0*/  STL [R1+0x61c], R46 ;  /* 0x00061c2e01007387 */ /* 0x0001e80000100800 */
[----:B0-----:R-:W3:Y:S04]  /*b5c0*/  LDL.LU R46, [R1+0xc] ;  /* 0x00000c00012e7983 */ /* 0x001ee80000300800 */
        /* <DEDUP_REMOVED lines=140> */
[----:B------:R-:W3:Y:S04]  /*be90*/  LDL.LU R0, [R1+0x204] ;  /* 0x0002040001007983 */ /* 0x000ee80000300800 */
[----:B------:R-:W3:Y:S04]  /*bea0*/  LDL.LU R2, [R1+0x1b0] ;  /* 0x0001b00001027983 */ /* 0x000ee80000300800 */
[----:B------:R-:W3:Y:S04]  /*beb0*/  LDL.LU R3, [R1+0x208] ;  /* 0x0002080001037983 */ /* 0x000ee80000300800 */
        /* <DEDUP_REMOVED lines=65> */
[----:B0-----:R-:W3:Y:S01]  /*c2d0*/  LDL.LU R149, [R1+0x130] ;  /* 0x0001300001957983 */ /* 0x001ee20000300800 */
[----:B----4-:R-:W-:-:S03]  /*c2e0*/  FADD R4, R43, R4 ;  /* 0x000000042b047221 */ /* 0x010fc60000000000 */
[----:B------:R0:W-:Y:S01]  /*c2f0*/  STL [R1+0x47c], R150 ;  /* 0x00047c9601007387 */ /* 0x0001e20000100800 */
[----:B-----5:R-:W-:Y:S01]  /*c300*/  FADD R5, R44, R5 ;  /* 0x000000052c057221 */ /* 0x020fe20000000000 */
[----:B--2---:R-:W-:Y:S01]  /*c310*/  FADD R6, R45, R6 ;  /* 0x000000062d067221 */ /* 0x004fe20000000000 */
[----:B---3--:R-:W-:Y:S01]  /*c320*/  FADD R7, R46, R7 ;  /* 0x000000072e077221 */ /* 0x008fe20000000000 */
[----:B------:R-:W-:Y:S01]  /*c330*/  FADD R8, R47, R8 ;  /* 0x000000082f087221 */ /* 0x000fe20000000000 */
[----:B0-----:R-:W2:Y:S04]  /*c340*/  LDL.LU R150, [R1+0x12c] ;  /* 0x00012c0001967983 */ /* 0x001ea80000300800 */
[----:B------:R0:W-:Y:S01]  /*c350*/  STL [R1+0x478], R151 ;  /* 0x0004789701007387 */ /* 0x0001e20000100800 */
[----:B------:R-:W-:Y:S01]  /*c360*/  FADD R9, R48, R9 ;  /* 0x0000000930097221 */ /* 0x000fe20000000000 */
[----:B------:R-:W-:Y:S01]  /*c370*/  FADD R10, R49, R10 ;  /* 0x0000000a310a7221 */ /* 0x000fe20000000000 */
[----:B------:R-:W-:Y:S01]  /*c380*/  FADD R11, R50, R11 ;  /* 0x0000000b320b7221 */ /* 0x000fe20000000000 */
[----:B0-----:R-:W3:Y:S04]  /*c390*/  LDL.LU R151, [R1+0x128] ;  /* 0x0001280001977983 */ /* 0x001ee80000300800 */
[----:B------:R-:W4:Y:S04]  /*c3a0*/  LDL.LU R43, [R1+0x628] ;  /* 0x00062800012b7983 */ /* 0x000f280000300800 */
[----:B------:R-:W5:Y:S04]  /*c3b0*/  LDL.LU R44, [R1+0x624] ;  /* 0x00062400012c7983 */ /* 0x000f680000300800 */
[----:B------:R-:W4:Y:S04]  /*c3c0*/  LDL.LU R45, [R1+0x620] ;  /* 0x00062000012d7983 */ /* 0x000f280000300800 */
[----:B------:R-:W5:Y:S01]  /*c3d0*/  LDL.LU R46, [R1+0x61c] ;  /* 0x00061c00012e7983 */ /* 0x000f620000300800 */
[----:B------:R-:W-:-:S03]  /*c3e0*/  FADD R12, R51, R12 ;  /* 0x0000000c330c7221 */ /* 0x000fc60000000000 */
[----:B------:R-:W4:Y:S01]  /*c3f0*/  LDL.LU R47, [R1+0x618] ;  /* 0x00061800012f7983 */ /* 0x000f220000300800 */
[----:B------:R-:W-:-:S03]  /*c400*/  FADD R13, R52, R13 ;  /* 0x0000000d340d7221 */ /* 0x000fc60000000000 */
        /* <DEDUP_REMOVED lines=134> */
[----:B------:R-:W4:Y:S04]  /*cc70*/  LDL.LU R115, [R1+0x508] ;  /* 0x0005080001737983 */ /* 0x000f280000300800 */
[----:B------:R-:W4:Y:S01]  /*cc80*/  LDL.LU R116, [R1+0x504] ;  /* 0x0005040001747983 */ /* 0x000f220000300800 */
[----:B------:R-:W-:Y:S01]  /*cc90*/  FADD R3, R2, R3 ;  /* 0x0000000302037221 */ /* 0x000fe20000000000 */
[----:B------:R-:W-:Y:S01]  /*cca0*/  FADD R237, R120, R237 ;  /* 0x000000ed78ed7221 */ /* 0x000fe20000000000 */
[----:B------:R-:W-:Y:S01]  /*ccb0*/  FADD R236, R121, R236 ;  /* 0x000000ec79ec7221 */ /* 0x000fe20000000000 */
[----:B------:R-:W5:Y:S01]  /*ccc0*/  LDL.LU R117, [R1+0x1b4] ;  /* 0x0001b40001757983 */ /* 0x000f620000300800 */
[----:B------:R-:W-:Y:S01]  /*ccd0*/  FADD R235, R122, R235 ;  /* 0x000000eb7aeb7221 */ /* 0x000fe20000000000 */
[----:B------:R-:W-:Y:S01]  /*cce0*/  FADD R234, R123, R234 ;  /* 0x000000ea7bea7221 */ /* 0x000fe20000000000 */
[----:B------:R-:W-:Y:S01]  /*ccf0*/  FADD R233, R124, R233 ;  /* 0x000000e97ce97221 */ /* 0x000fe20000000000 */
[----:B------:R0:W-:Y:S01]  /*cd00*/  STL [R1+0x200], R118 ;  /* 0x0002007601007387 */ /* 0x0001e20000100800 */
        /* <DEDUP_REMOVED lines=11> */
[----:B0-----:R-:W4:Y:S01]  /*cdc0*/  LDL.LU R118, [R1+0x1b8] ;  /* 0x0001b80001767983 */ /* 0x001f220000300800 */
[----:B------:R-:W-:Y:S01]  /*cdd0*/  FADD R217, R140, R217 ;  /* 0x000000d98cd97221 */ /* 0x000fe20000000000 */
[----:B------:R-:W-:Y:S01]  /*cde0*/  FADD R223, R134, R223 ;  /* 0x000000df86df7221 */ /* 0x000fe20000000000 */
[----:B------:R-:W-:Y:S01]  /*cdf0*/  FADD R216, R141, R216 ;  /* 0x000000d88dd87221 */ /* 0x000fe20000000000 */
[----:B------:R0:W-:Y:S01]  /*ce00*/  STL [R1+0x208], R3 ;  /* 0x0002080301007387 */ /* 0x0001e20000100800 */
[----:B------:R-:W-:Y:S01]  /*ce10*/  FADD R222, R135, R222 ;  /* 0x000000de87de7221 */ /* 0x000fe20000000000 */
[----:B------:R-:W-:Y:S01]  /*ce20*/  FADD R215, R142, R215 ;  /* 0x000000d78ed77221 */ /* 0x000fe20000000000 */
[----:B------:R-:W-:Y:S01]  /*ce30*/  FADD R221, R136, R221 ;  /* 0x000000dd88dd7221 */ /* 0x000fe20000000000 */
[----:B-1----:R-:W4:Y:S01]  /*ce40*/  LDL.LU R0, [R1+0x210] ;  /* 0x0002100001007983 */ /* 0x002f220000300800 */
[----:B------:R-:W-:Y:S01]  /*ce50*/  FADD R214, R143, R214 ;  /* 0x000000d68fd67221 */ /* 0x000fe20000000000 */
[----:B------:R-:W-:Y:S01]  /*ce60*/  FADD R220, R137, R220 ;  /* 0x000000dc89dc7221 */ /* 0x000fe20000000000 */
[----:B------:R-:W-:Y:S01]  /*ce70*/  FADD R213, R144, R213 ;  /* 0x000000d590d57221 */ /* 0x000fe20000000000 */
[----:B------:R-:W4:Y:S01]  /*ce80*/  LDL.LU R119, [R1+0x1bc] ;  /* 0x0001bc0001777983 */ /* 0x000f220000300800 */
[----:B------:R-:W-:Y:S01]  /*ce90*/  FADD R219, R138, R219 ;  /* 0x000000db8adb7221 */ /* 0x000fe20000000000 */
[----:B------:R-:W-:Y:S01]  /*cea0*/  FADD R212, R145, R212 ;  /* 0x000000d491d47221 */ /* 0x000fe20000000000 */
[----:B------:R-:W-:Y:S01]  /*ceb0*/  FADD R218, R139, R218 ;  /* 0x000000da8bda7221 */ /* 0x000fe20000000000 */
[----:B------:R-:W4:Y:S01]  /*cec0*/  LDL.LU R2, [R1+0x214] ;  /* 0x0002140001027983 */ /* 0x000f220000300800 */
[----:B------:R-:W-:Y:S01]  /*ced0*/  FADD R211, R146, R211 ;  /* 0x000000d392d37221 */ /* 0x000fe20000000000 */
[----:B---3--:R-:W-:Y:S01]  /*cee0*/  FADD R206, R151, R206 ;  /* 0x000000ce97ce7221 */ /* 0x008fe20000000000 */
[----:B------:R-:W-:Y:S01]  /*cef0*/  FADD R210, R147, R210 ;  /* 0x000000d293d27221 */ /* 0x000fe20000000000 */
[----:B------:R-:W3:Y:S01]  /*cf00*/  LDL.LU R120, [R1+0x1c0] ;  /* 0x0001c00001787983 */ /* 0x000ee20000300800 */
[----:B--2---:R-:W-:Y:S01]  /*cf10*/  FADD R207, R150, R207 ;  /* 0x000000cf96cf7221 */ /* 0x004fe20000000000 */
[----:B------:R-:W-:-:S02]  /*cf20*/  FADD R209, R148, R209 ;  /* 0x000000d194d17221 */ /* 0x000fc40000000000 */
[----:B0-----:R-:W3:Y:S04]  /*cf30*/  LDL.LU R3, [R1+0x218] ;  /* 0x0002180001037983 */ /* 0x001ee80000300800 */
[----:B------:R-:W2:Y:S04]  /*cf40*/  LDL.LU R121, [R1+0x1c4] ;  /* 0x0001c40001797983 */ /* 0x000ea80000300800 */
        /* <DEDUP_REMOVED lines=28> */
[----:B------:R-:W2:Y:S01]  /*d110*/  LDL.LU R148, [R1+0x254] ;  /* 0x0002540001947983 */ /* 0x000ea20000300800 */
[----:B-----5:R-:W-:-:S03]  /*d120*/  FADD R149, R117, R149 ;  /* 0x0000009575957221 */ /* 0x020fc60000000000 */
[----:B------:R-:W5:Y:S04]  /*d130*/  LDL.LU R117, [R1+0x500] ;  /* 0x0005000001757983 */ /* 0x000f680000300800 */
[----:B------:R0:W-:Y:S04]  /*d140*/  STL [R1+0x20c], R149 ;  /* 0x00020c9501007387 */ /* 0x0001e80000100800 */
[----:B0-----:R-:W5:Y:S01]  /*d150*/  LDL.LU R149, [R1+0x258] ;  /* 0x0002580001957983 */ /* 0x001f620000300800 */
[----:B----4-:R-:W-:-:S03]  /*d160*/  FADD R0, R118, R0 ;  /* 0x0000000076007221 */ /* 0x010fc60000000000 */
[----:B------:R-:W4:Y:S01]  /*d170*/  LDL.LU R118, [R1+0x4fc] ;  /* 0x0004fc0001767983 */ /* 0x000f220000300800 */
[----:B------:R-:W-:-:S03]  /*d180*/  FADD R2, R119, R2 ;  /* 0x0000000277027221 */ /* 0x000fc60000000000 */
[----:B------:R0:W-:Y:S01]  /*d190*/  STL [R1+0x210], R0 ;  /* 0x0002100001007387 */ /* 0x0001e20000100800 */
[----:B---3--:R-:W-:-:S03]  /*d1a0*/  FADD R3, R120, R3 ;  /* 0x0000000378037221 */ /* 0x008fc60000000000 */
[----:B0-----:R-:W3:Y:S04]  /*d1b0*/  LDL.LU R0, [R1+0x25c] ;  /* 0x00025c0001007983 */ /* 0x001ee80000300800 */
[----:B------:R-:W4:Y:S01]  /*d1c0*/  LDL.LU R119, [R1+0x4f8] ;  /* 0x0004f80001777983 */ /* 0x000f220000300800 */
[----:B--2---:R-:W-:-:S03]  /*d1d0*/  FADD R122, R121, R122 ;  /* 0x0000007a797a7221 */ /* 0x004fc60000000000 */
[----:B------:R0:W-:Y:S01]  /*d1e0*/  STL [R1+0x214], R2 ;  /* 0x0002140201007387 */ /* 0x0001e20000100800 */
[----:B------:R-:W-:-:S03]  /*d1f0*/  FADD R124, R123, R124 ;  /* 0x0000007c7b7c7221 */ /* 0x000fc60000000000 */
[----:B0-----:R-:W2:Y:S04]  /*d200*/  LDL.LU R2, [R1+0x260] ;  /* 0x0002600001027983 */ /* 0x001ea80000300800 */
[----:B------:R-:W4:Y:S04]  /*d210*/  LDL.LU R120, [R1+0x4f4] ;  /* 0x0004f40001787983 */ /* 0x000f280000300800 */
[----:B------:R0:W-:Y:S01]  /*d220*/  STL [R1+0x218], R3 ;  /* 0x0002180301007387 */ /* 0x0001e20000100800 */
[----:B------:R-:W-:Y:S01]  /*d230*/  FADD R126, R125, R126 ;  /* 0x0000007e7d7e7221 */ /* 0x000fe20000000000 */
[----:B------:R-:W-:-:S02]  /*d240*/  FADD R128, R127, R128 ;  /* 0x000000807f807221 */ /* 0x000fc40000000000 */
[----:B0-----:R-:W4:Y:S04]  /*d250*/  LDL.LU R3, [R1+0x264] ;  /* 0x0002640001037983 */ /* 0x001f280000300800 */
[----:B------:R-:W4:Y:S04]  /*d260*/  LDL.LU R121, [R1+0x4f0] ;  /* 0x0004f00001797983 */ /* 0x000f280000300800 */
[----:B------:R0:W-:Y:S01]  /*d270*/  STL [R1+0x21c], R122 ;  /* 0x00021c7a01007387 */ /* 0x0001e20000100800 */
[----:B------:R-:W-:-:S03]  /*d280*/  FADD R130, R129, R130 ;  /* 0x0000008281827221 */ /* 0x000fc60000000000 */
        /* <DEDUP_REMOVED lines=42> */
[----:B------:R0:W-:Y:S04]  /*d530*/  STL [R1+0x248], R145 ;  /* 0x0002489101007387 */ /* 0x0001e80000100800 */
[----:B0-----:R-:W4:Y:S04]  /*d540*/  LDL.LU R145, [R1+0x27c] ;  /* 0x00027c0001917983 */ /* 0x001f280000300800 */
[----:B------:R-:W4:Y:S04]  /*d550*/  LDL.LU R139, [R1+0x4a8] ;  /* 0x0004a800018b7983 */ /* 0x000f280000300800 */
[----:B------:R0:W-:Y:S04]  /*d560*/  STL [R1+0x24c], R146 ;  /* 0x00024c9201007387 */ /* 0x0001e80000100800 */
[----:B0-----:R-:W4:Y:S04]  /*d570*/  LDL.LU R146, [R1+0x280] ;  /* 0x0002800001927983 */ /* 0x001f280000300800 */
[----:B------:R0:W-:Y:S01]  /*d580*/  STL [R1+0x250], R147 ;  /* 0x0002509301007387 */ /* 0x0001e20000100800 */
[----:B-----5:R-:W-:-:S03]  /*d590*/  FADD R149, R24, R149 ;  /* 0x0000009518957221 */ /* 0x020fc60000000000 */
[----:B0-----:R-:W5:Y:S04]  /*d5a0*/  LDL.LU R147, [R1+0x284] ;  /* 0x0002840001937983 */ /* 0x001f680000300800 */
[----:B------:R0:W-:Y:S04]  /*d5b0*/  STL [R1+0x254], R148 ;  /* 0x0002549401007387 */ /* 0x0001e80000100800 */
[----:B0-----:R-:W5:Y:S04]  /*d5c0*/  LDL.LU R148, [R1+0x288] ;  /* 0x0002880001947983 */ /* 0x001f680000300800 */
[----:B------:R0:W-:Y:S04]  /*d5d0*/  STL [R1+0x258], R149 ;  /* 0x0002589501007387 */ /* 0x0001e80000100800 */
[----:B0-----:R-:W5:Y:S04]  /*d5e0*/  LDL.LU R149, [R1+0x28c] ;  /* 0x00028c0001957983 */ /* 0x001f680000300800 */
[----:B------:R-:W5:Y:S04]  /*d5f0*/  LDL.LU R150, [R1+0x290] ;  /* 0x0002900001967983 */ /* 0x000f680000300800 */
[----:B------:R-:W5:Y:S01]  /*d600*/  LDL.LU R151, [R1+0x294] ;  /* 0x0002940001977983 */ /* 0x000f620000300800 */
[----:B---3--:R-:W-:Y:S01]  /*d610*/  FADD R0, R25, R0 ;  /* 0x0000000019007221 */ /* 0x008fe20000000000 */
[----:B--2---:R-:W-:-:S04]  /*d620*/  FADD R2, R26, R2 ;  /* 0x000000021a027221 */ /* 0x004fc80000000000 */
[----:B------:R0:W-:Y:S01]  /*d630*/  STL [R1+0x25c], R0 ;  /* 0x00025c0001007387 */ /* 0x0001e20000100800 */
[----:B----4-:R-:W-:-:S03]  /*d640*/  FADD R3, R27, R3 ;  /* 0x000000031b037221 */ /* 0x010fc60000000000 */
[----:B------:R-:W2:Y:S04]  /*d650*/  LDL.LU R27, [R1+0x2c8] ;  /* 0x0002c800011b7983 */ /* 0x000ea80000300800 */
[----:B------:R1:W-:Y:S04]  /*d660*/  STL [R1+0x260], R2 ;  /* 0x0002600201007387 */ /* 0x0003e80000100800 */
[----:B------:R-:W3:Y:S04]  /*d670*/  LDL.LU R26, [R1+0x2cc] ;  /* 0x0002cc00011a7983 */ /* 0x000ee80000300800 */
[----:B------:R-:W4:Y:S04]  /*d680*/  LDL.LU R25, [R1+0x2d0] ;  /* 0x0002d00001197983 */ /* 0x000f280000300800 */
[----:B------:R1:W-:Y:S04]  /*d690*/  STL [R1+0x264], R3 ;  /* 0x0002640301007387 */ /* 0x0003e80000100800 */
[----:B------:R-:W4:Y:S04]  /*d6a0*/  LDL.LU R24, [R1+0x2d4] ;  /* 0x0002d40001187983 */ /* 0x000f280000300800 */
[----:B0-----:R-:W4:Y:S04]  /*d6b0*/  LDL.LU R0, [R1+0x2d8] ;  /* 0x0002d80001007983 */ /* 0x001f280000300800 */
[----:B-1----:R-:W4:Y:S04]  /*d6c0*/  LDL.LU R2, [R1+0x2dc] ;  /* 0x0002dc0001027983 */ /* 0x002f280000300800 */
[----:B------:R-:W4:Y:S01]  /*d6d0*/  LDL.LU R3, [R1+0x2e0] ;  /* 0x0002e00001037983 */ /* 0x000f220000300800 */
[----:B------:R-:W-:-:S05]  /*d6e0*/  FADD R140, R28, R140 ;  /* 0x0000008c1c8c7221 */ /* 0x000fca0000000000 */
[----:B------:R0:W-:Y:S04]  /*d6f0*/  STL [R1+0x268], R140 ;  /* 0x0002688c01007387 */ /* 0x0001e80000100800 */
[----:B0-----:R-:W4:Y:S01]  /*d700*/  LDL.LU R140, [R1+0x4a4] ;  /* 0x0004a400018c7983 */ /* 0x001f220000300800 */
[----:B------:R-:W-:-:S03]  /*d710*/  FADD R141, R29, R141 ;  /* 0x0000008d1d8d7221 */ /* 0x000fc60000000000 */
[----:B------:R-:W4:Y:S04]  /*d720*/  LDL.LU R28, [R1+0x2c4] ;  /* 0x0002c400011c7983 */ /* 0x000f280000300800 */
        /* <DEDUP_REMOVED lines=20> */
[----:B------:R0:W-:Y:S01]  /*d870*/  STL [R1+0x280], R146 ;  /* 0x0002809201007387 */ /* 0x0001e20000100800 */
[----:B-----5:R-:W-:-:S03]  /*d880*/  FADD R147, R35, R147 ;  /* 0x0000009323937221 */ /* 0x020fc60000000000 */
[----:B0-----:R-:W5:Y:S04]  /*d890*/  LDL.LU R146, [R1+0x48c] ;  /* 0x00048c0001927983 */ /* 0x001f680000300800 */
[----:B------:R-:W5:Y:S04]  /*d8a0*/  LDL.LU R34, [R1+0x2ac] ;  /* 0x0002ac0001227983 */ /* 0x000f680000300800 */
[----:B------:R0:W-:Y:S01]  /*d8b0*/  STL [R1+0x284], R147 ;  /* 0x0002849301007387 */ /* 0x0001e20000100800 */
[----:B------:R-:W-:-:S03]  /*d8c0*/  FADD R148, R36, R148 ;  /* 0x0000009424947221 */ /* 0x000fc60000000000 */
[----:B0-----:R-:W5:Y:S04]  /*d8d0*/  LDL.LU R147, [R1+0x488] ;  /* 0x0004880001937983 */ /* 0x001f680000300800 */
[----:B------:R-:W5:Y:S01]  /*d8e0*/  LDL.LU R35, [R1+0x2a8] ;  /* 0x0002a80001237983 */ /* 0x000f620000300800 */
[----:B------:R-:W-:-:S03]  /*d8f0*/  FADD R149, R37, R149 ;  /* 0x0000009525957221 */ /* 0x000fc60000000000 */
[----:B------:R0:W-:Y:S01]  /*d900*/  STL [R1+0x288], R148 ;  /* 0x0002889401007387 */ /* 0x0001e20000100800 */
[----:B------:R-:W-:Y:S01]  /*d910*/  FADD R150, R38, R150 ;  /* 0x0000009626967221 */ /* 0x000fe20000000000 */
[----:B------:R-:W-:Y:S02]  /*d920*/  FADD R151, R39, R151 ;  /* 0x0000009727977221 */ /* 0x000fe40000000000 */
[----:B0-----:R-:W5:Y:S04]  /*d930*/  LDL.LU R148, [R1+0x484] ;  /* 0x0004840001947983 */ /* 0x001f680000300800 */
[----:B------:R-:W5:Y:S04]  /*d940*/  LDL.LU R36, [R1+0x2a4] ;  /* 0x0002a40001247983 */ /* 0x000f680000300800 */
[----:B------:R0:W-:Y:S04]  /*d950*/  STL [R1+0x28c], R149 ;  /* 0x00028c9501007387 */ /* 0x0001e80000100800 */
[----:B0-----:R-:W5:Y:S04]  /*d960*/  LDL.LU R149, [R1+0x480] ;  /* 0x0004800001957983 */ /* 0x001f680000300800 */
[----:B------:R-:W5:Y:S04]  /*d970*/  LDL.LU R37, [R1+0x2a0] ;  /* 0x0002a00001257983 */ /* 0x000f680000300800 */
[----:B------:R0:W-:Y:S04]  /*d980*/  STL [R1+0x290], R150 ;  /* 0x0002909601007387 */ /* 0x0001e80000100800 */
[----:B0-----:R-:W5:Y:S04]  /*d990*/  LDL.LU R150, [R1+0x47c] ;  /* 0x00047c0001967983 */ /* 0x001f680000300800 */
[----:B------:R-:W5:Y:S04]  /*d9a0*/  LDL.LU R38, [R1+0x29c] ;  /* 0x00029c0001267983 */ /* 0x000f680000300800 */
[----:B------:R0:W-:Y:S04]  /*d9b0*/  STL [R1+0x294], R151 ;  /* 0x0002949701007387 */ /* 0x0001e80000100800 */
[----:B0-----:R-:W5:Y:S04]  /*d9c0*/  LDL.LU R151, [R1+0x478] ;  /* 0x0004780001977983 */ /* 0x001f680000300800 */
[----:B------:R-:W5:Y:S01]  /*d9d0*/  LDL.LU R39, [R1+0x298] ;  /* 0x0002980001277983 */ /* 0x000f620000300800 */
[----:B--2---:R-:W-:Y:S01]  /*d9e0*/  FADD R27, R52, R27 ;  /* 0x0000001b341b7221 */ /* 0x004fe20000000000 */
[----:B---3--:R-:W-:Y:S01]  /*d9f0*/  FADD R26, R53, R26 ;  /* 0x0000001a351a7221 */ /* 0x008fe20000000000 */
[----:B----4-:R-:W-:Y:S01]  /*da00*/  FADD R25, R54, R25 ;  /* 0x0000001936197221 */ /* 0x010fe20000000000 */
[----:B------:R-:W-:Y:S01]  /*da10*/  FADD R24, R55, R24 ;  /* 0x0000001837187221 */ /* 0x000fe20000000000 */
        /* <DEDUP_REMOVED lines=9> */
[----:B-----5:R-:W-:Y:S01]  /*dab0*/  FADD R34, R45, R34 ;  /* 0x000000222d227221 */ /* 0x020fe20000000000 */
[----:B------:R-:W-:Y:S01]  /*dac0*/  FADD R35, R44, R35 ;  /* 0x000000232c237221 */ /* 0x000fe20000000000 */
[----:B------:R-:W-:Y:S01]  /*dad0*/  FADD R36, R43, R36 ;  /* 0x000000242b247221 */ /* 0x000fe20000000000 */
[----:B------:R-:W-:Y:S01]  /*dae0*/  FADD R37, R42, R37 ;  /* 0x000000252a257221 */ /* 0x000fe20000000000 */
[----:B------:R-:W-:Y:S01]  /*daf0*/  FADD R38, R41, R38 ;  /* 0x0000002629267221 */ /* 0x000fe20000000000 */
[----:B------:R-:W-:-:S05]  /*db00*/  FADD R39, R40, R39 ;  /* 0x0000002728277221 */ /* 0x000fca0000000000 */
[----:B------:R0:W-:Y:S04]  /*db10*/  STL [R1+0x298], R39 ;  /* 0x0002982701007387 */ /* 0x0001e80000100800 */
        /* <DEDUP_REMOVED lines=15> */
[----:B------:R-:W5:Y:S04]  /*dc10*/  LDL.LU R51, [R1+0x2e4] ;  /* 0x0002e40001337983 */ /* 0x000f680000300800 */
[----:B------:R5:W-:Y:S04]  /*dc20*/  STL [R1+0x2d8], R0 ;  /* 0x0002d80001007387 */ /* 0x000be80000100800 */
[----:B------:R-:W5:Y:S04]  /*dc30*/  LDL.LU R50, [R1+0x2e8] ;  /* 0x0002e80001327983 */ /* 0x000f680000300800 */
[----:B------:R5:W-:Y:S04]  /*dc40*/  STL [R1+0x2dc], R2 ;  /* 0x0002dc0201007387 */ /* 0x000be80000100800 */
[----:B------:R-:W5:Y:S04]  /*dc50*/  LDL.LU R49, [R1+0x2ec] ;  /* 0x0002ec0001317983 */ /* 0x000f680000300800 */
[----:B------:R5:W-:Y:S04]  /*dc60*/  STL [R1+0x2e0], R3 ;  /* 0x0002e00301007387 */ /* 0x000be80000100800 */
[----:B------:R-:W5:Y:S04]  /*dc70*/  LDL.LU R48, [R1+0x2f0] ;  /* 0x0002f00001307983 */ /* 0x000f680000300800 */
        /* <DEDUP_REMOVED lines=8> */
[----:B0-----:R-:W5:Y:S04]  /*dd00*/  LDL.LU R39, [R1+0x314] ;  /* 0x0003140001277983 */ /* 0x001f680000300800 */
[----:B-1----:R-:W5:Y:S04]  /*dd10*/  LDL.LU R38, [R1+0x318] ;  /* 0x0003180001267983 */ /* 0x002f680000300800 */
[----:B--2---:R-:W2:Y:S04]  /*dd20*/  LDL.LU R37, [R1+0x31c] ;  /* 0x00031c0001257983 */ /* 0x004ea80000300800 */
[----:B---3--:R-:W3:Y:S04]  /*dd30*/  LDL.LU R36, [R1+0x320] ;  /* 0x0003200001247983 */ /* 0x008ee80000300800 */
[----:B----4-:R-:W4:Y:S04]  /*dd40*/  LDL.LU R35, [R1+0x324] ;  /* 0x0003240001237983 */ /* 0x010f280000300800 */
[----:B-----5:R-:W5:Y:S04]  /*dd50*/  LDL.LU R34, [R1+0x328] ;  /* 0x0003280001227983 */ /* 0x020f680000300800 */
        /* <DEDUP_REMOVED lines=12> */
[----:B------:R-:W5:Y:S01]  /*de20*/  LDL.LU R3, [R1+0x35c] ;  /* 0x00035c0001037983 */ /* 0x000f620000300800 */
[----:B------:R-:W-:Y:S01]  /*de30*/  FADD R51, R59, R51 ;  /* 0x000000333b337221 */ /* 0x000fe20000000000 */
[----:B------:R-:W-:-:S04]  /*de40*/  FADD R50, R60, R50 ;  /* 0x000000323c327221 */ /* 0x000fc80000000000 */
        /* <DEDUP_REMOVED lines=25> */
[----:B--2---:R-:W-:-:S03]  /*dfe0*/  FADD R37, R73, R37 ;  /* 0x0000002549257221 */ /* 0x004fc60000000000 */
[----:B------:R2:W-:Y:S01]  /*dff0*/  STL [R1+0x318], R38 ;  /* 0x0003182601007387 */ /* 0x0005e20000100800 */
[----:B---3--:R-:W-:-:S03]  /*e000*/  FADD R36, R74, R36 ;  /* 0x000000244a247221 */ /* 0x008fc60000000000 */
[----:B------:R3:W-:Y:S01]  /*e010*/  STL [R1+0x31c], R37 ;  /* 0x00031c2501007387 */ /* 0x0007e20000100800 */
[----:B----4-:R-:W-:-:S03]  /*e020*/  FADD R35, R75, R35 ;  /* 0x000000234b237221 */ /* 0x010fc60000000000 */
[----:B------:R4:W-:Y:S01]  /*e030*/  STL [R1+0x320], R36 ;  /* 0x0003202401007387 */ /* 0x0009e20000100800 */
[----:B-----5:R-:W-:-:S03]  /*e040*/  FADD R34, R76, R34 ;  /* 0x000000224c227221 */ /* 0x020fc60000000000 */
        /* <DEDUP_REMOVED lines=24> */
[----:B0-----:R-:W5:Y:S01]  /*e1d0*/  LDL.LU R51, [R1+0x360] ;  /* 0x0003600001337983 */ /* 0x001f620000300800 */
[----:B------:R-:W-:-:S03]  /*e1e0*/  FADD R3, R89, R3 ;  /* 0x0000000359037221 */ /* 0x000fc60000000000 */
[----:B------:R0:W-:Y:S04]  /*e1f0*/  STL [R1+0x354], R0 ;  /* 0x0003540001007387 */ /* 0x0001e80000100800 */
[----:B-1----:R-:W5:Y:S04]  /*e200*/  LDL.LU R50, [R1+0x364] ;  /* 0x0003640001327983 */ /* 0x002f680000300800 */
        /* <DEDUP_REMOVED lines=181> */
[----:B------:R-:W-:Y:S01]  /*ed60*/  FADD R2, R150, R2 ;  /* 0x0000000296027221 */ /* 0x000fe20000000000 */
[----:B------:R-:W-:-:S05]  /*ed70*/  FADD R3, R3, R151 ;  /* 0x0000009703037221 */ /* 0x000fca0000000000 */
[----:B------:R0:W-:Y:S04]  /*ed80*/  STL [R1+0x454], R3 ;  /* 0x0004540301007387 */ /* 0x0001e80000100800 */
[----:B------:R0:W-:Y:S04]  /*ed90*/  STL [R1+0x44c], R0 ;  /* 0x00044c0001007387 */ /* 0x0001e80000100800 */
[----:B------:R0:W-:Y:S02]  /*eda0*/  STL [R1+0x450], R2 ;  /* 0x0004500201007387 */ /* 0x0001e40000100800 */
.L_x_33:
[----:B0-----:R-:W0:Y:S02]  /*edb0*/  LDC R0, c[0x0][0x28c] ;  /* 0x0000a300ff007b82 */ /* 0x001e240000000800 */
[----:B0-----:R-:W-:-:S13]  /*edc0*/  ISETP.GE.AND P0, PT, R0, 0x1, PT ;  /* 0x000000010000780c */ /* 0x001fda0003f06270 */
[----:B------:R-:W-:Y:S05]  /*edd0*/  @!P0 BRA `(.L_x_34) ;  /* 0x0000000000688947 */ /* 0x000fea0003800000 */
[----:B------:R-:W-:-:S06]  /*ede0*/  UISETP.NE.AND UP0, UPT, UR24, 0x3, UPT ;  /* 0x000000031800788c */ /* 0x000fcc000bf05270 */
[----:B------:R-:W-:-:S13]  /*edf0*/  PLOP3.LUT P0, PT, PT, PT, UP0, 0x80, 0x0 ;  /* 0x000000000000781c */ /* 0x000fda0003f0f008 */
[----:B------:R-:W-:Y:S05]  /*ee00*/  @!P0 BRA `(.L_x_35) ;  /* 0x0000000000048947 */ /* 0x000fea0003800000 */
[----:B------:R-:W-:Y:S01]  /*ee10*/  BPT.TRAP 0x1 ;  /* 0x000000040000795c */ /* 0x000fe20000300000 */
.L_x_35:
[----:B------:R-:W4:Y:S01]  /*ee20*/  LDL R0, [R1+0x458] ;  /* 0x0004580001007983 */ /* 0x000f220000100800 */
[----:B------:R-:W-:Y:S01]  /*ee30*/  BSSY B0, `(.L_x_36) ;  /* 0x0000010000007945 */ /* 0x000fe20003800000 */
[----:B----4-:R-:W-:-:S13]  /*ee40*/  ISETP.NE.AND P0, PT, R0, RZ, PT ;  /* 0x000000ff0000720c */ /* 0x010fda0003f05270 */
[----:B------:R-:W-:Y:S05]  /*ee50*/  @!P0 BRA `(.L_x_37) ;  /* 0x0000000000348947 */ /* 0x000fea0003800000 */
[----:B------:R-:W4:Y:S01]  /*ee60*/  LDL R2, [R1+0x45c] ;  /* 0x00045c0001027983 */ /* 0x000f220000100800 */
[----:B------:R-:W-:-:S04]  /*ee70*/  UISETP.LT.AND UP0, UPT, UR9, 0x1, UPT ;  /* 0x000000010900788c */ /* 0x000fc8000bf01270 */
[----:B------:R-:W-:-:S04]  /*ee80*/  USEL UR8, UR9, 0x1, UP0 ;  /* 0x0000000109087887 */ /* 0x000fc80008000000 */
[----:B------:R-:W-:-:S04]  /*ee90*/  UIADD3 UR8, UR5, UR9, -UR8 ;  /* 0x0000000905087290 */ /* 0x000fc8000fffe808 */
[----:B------:R-:W-:-:S04]  /*eea0*/  USHF.R.U32.HI UR6, URZ, 0x1, UR8 ;  /* 0x000000013f067899 */ /* 0x000fc80008011608 */
[----:B------:R-:W-:-:S04]  /*eeb0*/  UIMAD.WIDE.U32 UR6, UR6, -0x6db6db6d, URZ ;  /* 0x92492493060678a5 */ /* 0x000fc8000f8e003f */
[----:B------:R-:W-:-:S04]  /*eec0*/  USHF.R.U32.HI UR6, URZ, 0x2, UR7 ;  /* 0x000000023f067899 */ /* 0x000fc80008011607 */
[----:B------:R-:W-:-:S04]  /*eed0*/  UIMAD UR8, UR6, -0xe, UR8 ;  /* 0xfffffff2060878a4 */ /* 0x000fc8000f8e0208 */
[----:B------:R-:W-:-:S04]  /*eee0*/  ULEA UR8, UR8, UR11, 0x3 ;  /* 0x0000000b08087291 */ /* 0x000fc8000f8e183f */
[----:B------:R-:W-:-:S06]  /*eef0*/  UIADD3 UR8, UR8, 0x70, URZ ;  /* 0x0000007008087890 */ /* 0x000fcc000fffe03f */
[----:B------:R-:W-:-:S05]  /*ef00*/  IMAD.U32 R0, RZ, RZ, UR8 ;  /* 0x00000008ff007e24 */ /* 0x000fca000f8e00ff */
[----:B----4-:R-:W-:-:S04]  /*ef10*/  PRMT R0, R2, 0x654, R0 ;  /* 0x0000065402007816 */ /* 0x010fc80000000000 */
[----:B------:R0:W-:Y:S03]  /*ef20*/  SYNCS.ARRIVE.TRANS64.RED.A1T0 RZ, [R0+URZ], RZ ;  /* 0x000000ff00ff79a7 */ /* 0x0001e6000810043f */
.L_x_37:
[----:B------:R-:W-:Y:S05]  /*ef30*/  BSYNC B0 ;  /* 0x0000000000007941 */ /* 0x000fea0003800000 */
.L_x_36:
[----:B------:R-:W-:-:S06]  /*ef40*/  UISETP.GT.U32.AND UP0, UPT, UR13, 0x1, UPT ;  /* 0x000000010d00788c */ /* 0x000fcc000bf04070 */
[----:B------:R-:W-:-:S13]  /*ef50*/  PLOP3.LUT P0, PT, PT, PT, UP0, 0x80, 0x0 ;  /* 0x000000000000781c */ /* 0x000fda0003f0f008 */
[----:B------:R-:W-:Y:S05]  /*ef60*/  @P0 BRA `(.L_x_34) ;  /* 0x0000000000040947 */ /* 0x000fea0003800000 */
[----:B------:R-:W-:Y:S01]  /*ef70*/  BPT.TRAP 0x1 ;  /* 0x000000040000795c */ /* 0x000fe20000300000 */
.L_x_34:
[----:B------:R-:W4:Y:S01]  /*ef80*/  LDL.LU R26, [R1+0x46c] ;  /* 0x00046c00011a7983 */ /* 0x000f220000300800 */
[----:B------:R-:W5:Y:S01]  /*ef90*/  LDC R3, c[0x0][0x288] ;  /* 0x0000a200ff037b82 */ /* 0x000f620000000800 */
[----:B------:R-:W0:Y:S01]  /*efa0*/  S2R R25, SR_TID.X ;  /* 0x0000000000197919 */ /* 0x000e220000002100 */
[----:B------:R-:W-:Y:S02]  /*efb0*/  UIADD3 UR11, UR9, UR5, URZ ;  /* 0x00000005090b7290 */ /* 0x000fe4000fffe03f */
[----:B------:R-:W-:Y:S01]  /*efc0*/  USHF.R.S32.HI UR12, URZ, 0x1f, UR10 ;  /* 0x0000001f3f0c7899 */ /* 0x000fe2000801140a */
[----:B------:R-:W2:Y:S01]  /*efd0*/  LDL.LU R24, [R1+0x468] ;  /* 0x0004680001187983 */ /* 0x000ea20000300800 */
[----:B------:R-:W-:Y:S01]  /*efe0*/  UISETP.GT.U32.AND UP0, UPT, UR11, 0xd, UPT ;  /* 0x0000000d0b00788c */ /* 0x000fe2000bf04070 */
[----:B------:R-:W-:Y:S01]  /*eff0*/  IMAD.MOV.U32 R39, RZ, RZ, -0x1 ;  /* 0xffffffffff277424 */ /* 0x000fe200078e00ff */
[----:B------:R-:W-:Y:S01]  /*f000*/  ULDC UR6, c[0x0][0x284] ;  /* 0x0000a10000067ab9 */ /* 0x000fe20000000800 */
[----:B------:R-:W-:Y:S01]  /*f010*/  ULDC.64 UR14, c[0x0][0x5d0] ;  /* 0x00017400000e7ab9 */ /* 0x000fe20000000a00 */
[----:B------:R-:W-:-:S02]  /*f020*/  UISETP.LT.U32.AND UP0, UPT, UR9, 0xe, UP0 ;  /* 0x0000000e0900788c */ /* 0x000fc40008701070 */
[----:B------:R-:W-:Y:S02]  /*f030*/  UIMAD UR5, UR12, UR14, URZ ;  /* 0x0000000e0c0572a4 */ /* 0x000fe4000f8e023f */
[----:B------:R-:W-:Y:S02]  /*f040*/  UISETP.GE.U32.AND UP1, UPT, UR9, 0xe, UPT ;  /* 0x0000000e0900788c */ /* 0x000fe4000bf26070 */
[----:B------:R-:W-:Y:S02]  /*f050*/  UIMAD UR8, UR10, UR15, UR5 ;  /* 0x0000000f0a0872a4 */ /* 0x000fe4000f8e0205 */
[----:B------:R-:W-:-:S04]  /*f060*/  USEL UR5, URZ, 0x1, !UP0 ;  /* 0x000000013f057887 */ /* 0x000fc8000c000000 */
[----:B------:R-:W-:Y:S01]  /*f070*/  ULOP3.LUT UR4, UR4, UR5, URZ, 0x3c, !UPT ;  /* 0x0000000504047292 */ /* 0x000fe2000f8e3c3f */
[C---:B0-----:R-:W-:Y:S01]  /*f080*/  LOP3.LUT R2, R25.reuse, 0x3, RZ, 0xc0, !PT ;  /* 0x0000000319027812 */ /* 0x041fe200078ec0ff */
[----:B------:R-:W-:Y:S01]  /*f090*/  IMAD.SHL.U32 R30, R25, 0x2, RZ ;  /* 0x00000002191e7824 */ /* 0x000fe200078e00ff */
[----:B------:R-:W-:-:S03]  /*f0a0*/  SHF.R.U32.HI R32, RZ, 0x7, R25 ;  /* 0x00000007ff207819 */ /* 0x000fc60000011619 */
[----:B-----5:R-:W-:Y:S01]  /*f0b0*/  IMAD R2, R2, -0x2, R3 ;  /* 0xfffffffe02027824 */ /* 0x020fe200078e0203 */
[----:B------:R-:W-:Y:S02]  /*f0c0*/  LOP3.LUT R32, R32, 0x1, RZ, 0xc0, !PT ;  /* 0x0000000120207812 */ /* 0x000fe400078ec0ff */
[----:B------:R-:W-:-:S03]  /*f0d0*/  LOP3.LUT R30, R30, 0x6, RZ, 0xc0, !PT ;  /* 0x000000061e1e7812 */ /* 0x000fc600078ec0ff */
[----:B------:R-:W-:Y:S02]  /*f0e0*/  IMAD.SHL.U32 R33, R32, 0x40, RZ ;  /* 0x0000004020217824 */ /* 0x000fe400078e00ff */
[----:B----4-:R-:W-:-:S04]  /*f0f0*/  IMAD.WIDE R34, R26, 0x100, RZ ;  /* 0x000001001a227825 */ /* 0x010fc800078e02ff */
[----:B--2---:R-:W-:Y:S01]  /*f100*/  IMAD.SHL.U32 R0, R24, 0x100, RZ ;  /* 0x0000010018007824 */ /* 0x004fe200078e00ff */
[----:B------:R-:W-:Y:S01]  /*f110*/  PRMT R30, R30, 0x6540, R24 ;  /* 0x000065401e1e7816 */ /* 0x000fe20000000018 */
[----:B------:R-:W-:-:S03]  /*f120*/  IMAD.U32 R24, RZ, RZ, UR14 ;  /* 0x0000000eff187e24 */ /* 0x000fc6000f8e00ff */
[----:B------:R-:W-:Y:S01]  /*f130*/  ISETP.GE.AND P0, PT, R0, R3, PT ;  /* 0x000000030000720c */ /* 0x000fe20003f06270 */
[----:B------:R-:W-:Y:S01]  /*f140*/  IMAD.IADD R0, R2, 0x1, -R0 ;  /* 0x0000000102007824 */ /* 0x000fe200078e0a00 */
[----:B------:R-:W-:Y:S02]  /*f150*/  SHF.R.U32.HI R2, RZ, 0x2, R25 ;  /* 0x00000002ff027819 */ /* 0x000fe40000011619 */
[----:B------:R-:W-:Y:S02]  /*f160*/  LOP3.LUT R3, R25, 0x60, RZ, 0xc0, !PT ;  /* 0x0000006019037812 */ /* 0x000fe400078ec0ff */
[----:B------:R-:W-:Y:S02]  /*f170*/  LOP3.LUT R2, R2, 0x7, RZ, 0xc0, !PT ;  /* 0x0000000702027812 */ /* 0x000fe400078ec0ff */
[----:B------:R-:W-:Y:S02]  /*f180*/  SHF.R.U32.HI R3, RZ, 0x1, R3 ;  /* 0x00000001ff037819 */ /* 0x000fe40000011603 */
[----:B------:R-:W-:-:S02]  /*f190*/  LOP3.LUT R33, R33, 0x40, R2, 0xe2, !PT ;  /* 0x0000004021217812 */ /* 0x000fc400078ee202 */
[----:B------:R-:W-:Y:S02]  /*f1a0*/  IADD3 R2, RZ, -R3, -R2 ;  /* 0x80000003ff027210 */ /* 0x000fe40007ffe802 */
[----:B------:R-:W-:Y:S02]  /*f1b0*/  SHF.R.S32.HI R31, RZ, 0x1f, R30 ;  /* 0x0000001fff1f7819 */ /* 0x000fe4000001141e */
[----:B------:R-:W-:Y:S01]  /*f1c0*/  LOP3.LUT R33, R34, R33, R3, 0xfe, !PT ;  /* 0x0000002122217212 */ /* 0x000fe200078efe03 */
[----:B------:R-:W-:Y:S02]  /*f1d0*/  IMAD R32, R32, -0x40, R2 ;  /* 0xffffffc020207824 */ /* 0x000fe400078e0202 */
[----:B------:R-:W-:Y:S02]  /*f1e0*/  IMAD.SHL.U32 R2, R26, 0x100, RZ ;  /* 0x000001001a027824 */ /* 0x000fe400078e00ff */
[----:B------:R-:W-:-:S03]  /*f1f0*/  IMAD.WIDE.U32 R24, R24, UR10, R30 ;  /* 0x0000000a18187c25 */ /* 0x000fc6000f8e001e */
[C---:B------:R-:W-:Y:S01]  /*f200*/  IADD3 R32, -R2.reuse, UR6, R32 ;  /* 0x0000000602207c10 */ /* 0x040fe2000fffe120 */
[----:B------:R-:W-:Y:S01]  /*f210*/  VIADD R25, R25, UR8 ;  /* 0x0000000819197c36 */ /* 0x000fe20008000000 */
[----:B------:R-:W-:Y:S01]  /*f220*/  ISETP.GE.OR P0, PT, R2, UR6, P0 ;  /* 0x0000000602007c0c */ /* 0x000fe20008706670 */
[----:B------:R-:W-:-:S04]  /*f230*/  USHF.R.U32.HI UR6, URZ, 0x1, UR11 ;  /* 0x000000013f067899 */ /* 0x000fc8000801160b */
[----:B------:R-:W-:-:S04]  /*f240*/  UIMAD.WIDE.U32 UR6, UR6, -0x6db6db6d, URZ ;  /* 0x92492493060678a5 */ /* 0x000fc8000f8e003f */
[----:B------:R-:W-:-:S04]  /*f250*/  USHF.R.U32.HI UR6, URZ, 0x2, UR7 ;  /* 0x000000023f067899 */ /* 0x000fc80008011607 */
[----:B------:R-:W-:Y:S02]  /*f260*/  UIMAD UR5, UR6, -0xe, UR11 ;  /* 0xfffffff2060578a4 */ /* 0x000fe4000f8e020b */
[----:B------:R-:W-:Y:S01]  /*f270*/  @UP1 ULOP3.LUT UR4, UR4, 0x1, UR6, 0x78, !UPT ;  /* 0x0000000104041892 */ /* 0x000fe2000f8e7806 */
[----:B------:R-:W-:Y:S11]  /*f280*/  @P0 BRA `(.L_x_38) ;  /* 0x0000012400bc0947 */ /* 0x000ff60003800000 */
[----:B------:R-:W0:Y:S01]  /*f290*/  LDC.64 R26, c[0x0][0x5c8] ;  /* 0x00017200ff1a7b82 */ /* 0x000e220000000a00 */
[----:B------:R-:W-:Y:S01]  /*f2a0*/  ULDC.64 UR6, c[0x0][0x5c0] ;  /* 0x0001700000067ab9 */ /* 0x000fe20000000a00 */
[----:B------:R-:W-:Y:S01]  /*f2b0*/  BSSY B0, `(.L_x_38) ;  /* 0x000126c000007945 */ /* 0x000fe20003800000 */
[-C--:B0-----:R-:W-:Y:S01]  /*f2c0*/  IMAD R2, R35, R26.reuse, RZ ;  /* 0x0000001a23027224 */ /* 0x081fe200078e02ff */
[----:B------:R-:W-:Y:S01]  /*f2d0*/  SHF.L.U64.HI R36, R26, 0x3, R27 ;  /* 0x000000031a247819 */ /* 0x000fe2000001021b */
[----:B------:R-:W-:-:S04]  /*f2e0*/  IMAD.WIDE.U32 R24, R33, R26, R24 ;  /* 0x0000001a21187225 */ /* 0x000fc800078e0018 */
[----:B------:R-:W-:Y:S01]  /*f2f0*/  IMAD R2, R33, R27, R2 ;  /* 0x0000001b21027224 */ /* 0x000fe200078e0202 */
[C---:B------:R-:W-:Y:S01]  /*f300*/  LEA R28, P2, R26.reuse, R24, 0x7 ;  /* 0x000000181a1c7211 */ /* 0x040fe200078438ff */
[----:B------:R-:W-:Y:S02]  /*f310*/  IMAD.SHL.U32 R3, R26, 0x8, RZ ;  /* 0x000000081a037824 */ /* 0x000fe400078e00ff */
[----:B------:R-:W-:Y:S01]  /*f320*/  IMAD.IADD R25, R25, 0x1, R2 ;  /* 0x0000000119197824 */ /* 0x000fe200078e0202 */
[C---:B------:R-:W-:Y:S02]  /*f330*/  IADD3 R2, P5, R24.reuse, UR6, RZ ;  /* 0x0000000618027c10 */ /* 0x040fe4000ffbe0ff */
[----:B------:R-:W-:Y:S02]  /*f340*/  IADD3 R24, P0, P1, R24, UR6, R3 ;  /* 0x0000000618187c10 */ /* 0x000fe4000f91e003 */
[----:B------:R-:W-:Y:S02]  /*f350*/  LEA.HI.X R29, R26, R25, R27, 0x7, P2 ;  /* 0x000000191a1d7211 */ /* 0x000fe400010f3c1b */
[----:B------:R-:W-:-:S02]  /*f360*/  IADD3 R26, P2, P3, R28, UR6, R3 ;  /* 0x000000061c1a7c10 */ /* 0x000fc4000fb5e003 */
[----:B------:R-:W-:Y:S02]  /*f370*/  IADD3.X R3, R25, UR7, RZ, P5, !PT ;  /* 0x0000000719037c10 */ /* 0x000fe4000affe4ff */
[----:B------:R-:W-:Y:S02]  /*f380*/  FSETP.NEU.AND P5, PT, RZ, UR23, PT ;  /* 0x00000017ff007c0b */ /* 0x000fe4000bfad000 */
[----:B------:R-:W-:Y:S02]  /*f390*/  IADD3 R28, P6, R28, UR6, RZ ;  /* 0x000000061c1c7c10 */ /* 0x000fe4000ffde0ff */
[--C-:B------:R-:W-:Y:S02]  /*f3a0*/  IADD3.X R27, R29, UR7, R36.reuse, P2, P3 ;  /* 0x000000071d1b7c10 */ /* 0x100fe400097e6424 */
[----:B------:R-:W-:Y:S02]  /*f3b0*/  IADD3.X R25, R25, UR7, R36, P0, P1 ;  /* 0x0000000719197c10 */ /* 0x000fe400087e2424 */
[----:B------:R-:W-:-:S05]  /*f3c0*/  IADD3.X R29, R29, UR7, RZ, P6, !PT ;  /* 0x000000071d1d7c10 */ /* 0x000fca000b7fe4ff */
[----:B------:R-:W-:Y:S05]  /*f3d0*/  @!P5 BRA `(.L_x_39) ;  /* 0x000000d800fcd947 */ /* 0x000fea0003800000 */
[----:B------:R-:W-:Y:S01]  /*f3e0*/  ULDC.64 UR6, c[0x0][0x5b8] ;  /* 0x00016e0000067ab9 */ /* 0x000fe20000000a00 */
[----:B------:R-:W-:Y:S01]  /*f3f0*/  BSSY B1, `(.L_x_40) ;  /* 0x0000013000017945 */ /* 0x000fe20003800000 */
[----:B------:R-:W-:Y:S01]  /*f400*/  IMAD.U32 R36, RZ, RZ, UR6 ;  /* 0x00000006ff247e24 */ /* 0x000fe2000f8e00ff */
[----:B------:R-:W-:-:S03]  /*f410*/  UIMAD UR6, UR12, UR6, URZ ;  /* 0x000000060c0672a4 */ /* 0x000fc6000f8e023f */
[----:B------:R-:W-:Y:S01]  /*f420*/  IMAD.WIDE.U32 R30, R36, UR10, R30 ;  /* 0x0000000a241e7c25 */ /* 0x000fe2000f8e001e */
[----:B------:R-:W-:-:S03]  /*f430*/  UIMAD UR6, UR10, UR7, UR6 ;  /* 0x000000070a0672a4 */ /* 0x000fc6000f8e0206 */
[----:B------:R-:W-:Y:S01]  /*f440*/  IMAD.MOV.U32 R36, RZ, RZ, R30 ;  /* 0x000000ffff247224 */ /* 0x000fe200078e001e */
[----:B------:R-:W-:Y:S02]  /*f450*/  ULDC.64 UR10, c[0x0][0x5a8] ;  /* 0x00016a00000a7ab9 */ /* 0x000fe40000000a00 */
[----:B------:R-:W-:Y:S01]  /*f460*/  VIADD R37, R31, UR6 ;  /* 0x000000061f257c36 */ /* 0x000fe20008000000 */
[----:B------:R-:W-:Y:S02]  /*f470*/  ULDC.64 UR6, c[0x0][0x5b0] ;  /* 0x00016c0000067ab9 */ /* 0x000fe40000000a00 */
[----:B------:R-:W-:Y:S02]  /*f480*/  IMAD R38, R35, UR6, RZ ;  /* 0x0000000623267c24 */ /* 0x000fe4000f8e02ff */
[----:B------:R-:W-:-:S04]  /*f490*/  IMAD.WIDE.U32 R30, R33, UR6, R36 ;  /* 0x00000006211e7c25 */ /* 0x000fc8000f8e0024 */
[----:B------:R-:W-:Y:S01]  /*f4a0*/  IMAD R38, R33, UR7, R38 ;  /* 0x0000000721267c24 */ /* 0x000fe2000f8e0226 */
[----:B------:R-:W-:-:S04]  /*f4b0*/  IADD3 R30, P0, R30, UR10, RZ ;  /* 0x0000000a1e1e7c10 */ /* 0x000fc8000ff1e0ff */
[--C-:B------:R-:W-:Y:S02]  /*f4c0*/  IADD3.X R31, R31, UR11, R38.reuse, P0, !PT ;  /* 0x0000000b1f1f7c10 */ /* 0x100fe400087fe426 */
[----:B------:R-:W-:Y:S02]  /*f4d0*/  ISETP.GE.AND P0, PT, R32, 0x1, PT ;  /* 0x000000012000780c */ /* 0x000fe40003f06270 */
[----:B------:R-:W-:Y:S02]  /*f4e0*/  PRMT R38, RZ, 0x7610, R38 ;  /* 0x00007610ff267816 */ /* 0x000fe40000000026 */
[----:B------:R-:W-:-:S13]  /*f4f0*/  ISETP.LT.OR P1, PT, R0, 0x1, !P0 ;  /* 0x000000010000780c */ /* 0x000fda0004721670 */
[----:B------:R-:W-:Y:S05]  /*f500*/  @P1 BRA `(.L_x_41) ;  /* 0x0000000000041947 */ /* 0x000fea0003800000 */
[----:B------:R0:W5:Y:S02]  /*f510*/  LDG.E.U8 R38, desc[UR20][R30.64] ;  /* 0x000000141e267981 */ /* 0x000164000c1e1100 */
.L_x_41:
[----:B------:R-:W-:Y:S05]  /*f520*/  BSYNC B1 ;  /* 0x0000000000017941 */ /* 0x000fea0003800000 */
.L_x_40:
[----:B-----5:R-:W-:Y:S01]  /*f530*/  LOP3.LUT R38, R38, 0xff, RZ, 0xc0, !PT ;  /* 0x000000ff26267812 */ /* 0x020fe200078ec0ff */
[----:B------:R-:W-:Y:S03]  /*f540*/  BSSY B1, `(.L_x_42) ;  /* 0x000000b000017945 */ /* 0x000fe60003800000 */
[----:B------:R-:W-:-:S05]  /*f550*/  F2FP.F16.E4M3.UNPACK_B R38, R38 ;  /* 0x00000026ff26723e */ /* 0x000fca00020006ff */
[----:B------:R-:W-:-:S05]  /*f560*/  HADD2.F32 R38, -RZ, R38.H0_H0 ;  /* 0x20000026ff267230 */ /* 0x000fca0000004100 */
[----:B------:R-:W-:-:S04]  /*f570*/  FMUL R38, R38, UR23 ;  /* 0x0000001726267c20 */ /* 0x000fc80008400000 */
[----:B------:R-:W-:-:S05]  /*f580*/  FFMA R4, R4, UR22, R38 ;  /* 0x0000001604047c23 */ /* 0x000fca0008000026 */
[----:B------:R-:W-:-:S05]  /*f590*/  F2FP.SATFINITE.E4M3.F32.PACK_AB_MERGE_C R4, RZ, R4, RZ ;  /* 0x00000004ff04723e */ /* 0x000fca00048070ff */
[----:B------:R2:W-:Y:S01]  /*f5a0*/  @!P1 STG.E.U8 desc[UR20][R2.64], R4 ;  /* 0x0000000402009986 */ /* 0x0005e2000c101114 */
[----:B------:R-:W-:Y:S02]  /*f5b0*/  ISETP.LT.OR P1, PT, R0, 0x2, !P0 ;  /* 0x000000020000780c */ /* 0x000fe40004721670 */
[----:B--2---:R-:W-:-:S11]  /*f5c0*/  PRMT R4, RZ, 0x7610, R4 ;  /* 0x00007610ff047816 */ /* 0x004fd60000000004 */
[----:B------:R-:W-:Y:S05]  /*f5d0*/  @P1 BRA `(.L_x_43) ;  /* 0x0000000000041947 */ /* 0x000fea0003800000 */
[----:B------:R2:W5:Y:S02]  /*f5e0*/  LDG.E.U8 R4, desc[UR20][R30.64+0x1] ;  /* 0x000001141e047981 */ /* 0x000564000c1e1100 */
.L_x_43:
[----:B------:R-:W-:Y:S05]  /*f5f0*/  BSYNC B1 ;  /* 0x0000000000017941 */ /* 0x000fea0003800000 */
.L_x_42:
        /* <DEDUP_REMOVED lines=8> */
[----:B------:R-:W-:-:S05]  /*f680*/  IADD3 R4, P1, R33, 0x8, RZ ;  /* 0x0000000821047810 */ /* 0x000fca0007f3e0ff */
[----:B----4-:R-:W-:-:S04]  /*f690*/  IMAD.X R5, RZ, RZ, R35, P1 ;  /* 0x000000ffff057224 */ /* 0x010fc800008e0623 */
[----:B------:R-:W-:-:S04]  /*f6a0*/  IMAD R5, R5, UR6, RZ ;  /* 0x0000000605057c24 */ /* 0x000fc8000f8e02ff */
[C---:B------:R-:W-:Y:S02]  /*f6b0*/  IMAD R38, R4.reuse, UR7, R5 ;  /* 0x0000000704267c24 */ /* 0x040fe4000f8e0205 */
[----:B------:R-:W-:-:S03]  /*f6c0*/  IMAD.WIDE.U32 R4, R4, UR6, R36 ;  /* 0x0000000604047c25 */ /* 0x000fc6000f8e0024 */
[----:B------:R-:W-:-:S04]  /*f6d0*/  IADD3 R4, P1, R4, UR10, RZ ;  /* 0x0000000a04047c10 */ /* 0x000fc8000ff3e0ff */
[--C-:B------:R-:W-:Y:S02]  /*f6e0*/  IADD3.X R5, R5, UR11, R38.reuse, P1, !PT ;  /* 0x0000000b05057c10 */ /* 0x100fe40008ffe426 */
[----:B------:R-:W-:Y:S02]  /*f6f0*/  ISETP.GE.AND P1, PT, R32, 0x9, PT ;  /* 0x000000092000780c */ /* 0x000fe40003f26270 */
[----:B------:R-:W-:Y:S02]  /*f700*/  PRMT R38, RZ, 0x7610, R38 ;  /* 0x00007610ff267816 */ /* 0x000fe40000000026 */
[----:B------:R-:W-:-:S13]  /*f710*/  ISETP.LT.OR P2, PT, R0, 0x1, !P1 ;  /* 0x000000010000780c */ /* 0x000fda0004f41670 */
[----:B------:R-:W-:Y:S05]  /*f720*/  @P2 BRA `(.L_x_45) ;  /* 0x0000000000042947 */ /* 0x000fea0003800000 */
[----:B------:R4:W5:Y:S02]  /*f730*/  LDG.E.U8 R38, desc[UR20][R4.64] ;  /* 0x0000001404267981 */ /* 0x000964000c1e1100 */
.L_x_45:
[----:B------:R-:W-:Y:S05]  /*f740*/  BSYNC B1 ;  /* 0x0000000000017941 */ /* 0x000fea0003800000 */
.L_x_44:
        /* <DEDUP_REMOVED lines=9> */
[----:B0-----:R-:W-:-:S11]  /*f7e0*/  PRMT R6, RZ, 0x7610, R6 ;  /* 0x00007610ff067816 */ /* 0x001fd60000000006 */
[----:B------:R-:W-:Y:S05]  /*f7f0*/  @P2 BRA `(.L_x_47) ;  /* 0x0000000000042947 */ /* 0x000fea0003800000 */
[----:B------:R0:W5:Y:S02]  /*f800*/  LDG.E.U8 R6, desc[UR20][R4.64+0x1] ;  /* 0x0000011404067981 */ /* 0x000164000c1e1100 */
.L_x_47:
[----:B------:R-:W-:Y:S05]  /*f810*/  BSYNC B1 ;  /* 0x0000000000017941 */ /* 0x000fea0003800000 */
.L_x_46:
[----:B-----5:R-:W-:Y:S01]  /*f820*/  LOP3.LUT R6, R6, 0xff, RZ, 0xc0, !PT ;  /* 0x000000ff06067812 */ /* 0x020fe200078ec0ff */
[----:B------:R-:W-:Y:S01]  /*f830*/  BSSY B1, `(.L_x_48) ;  /* 0x000000b000017945 */ /* 0x000fe20003800000 */
[----:B------:R-:W-:Y:S02]  /*f840*/  ISETP.LT.OR P3, PT, R0, 0x9, !P0 ;  /* 0x000000090000780c */ /* 0x000fe40004761670 */
[----:B------:R-:W-:-:S05]  /*f850*/  F2FP.F16.E4M3.UNPACK_B R6, R6 ;  /* 0x00000006ff06723e */ /* 0x000fca00020006ff */
[----:B------:R-:W-:-:S05]  /*f860*/  HADD2.F32 R6, -RZ, R6.H0_H0 ;  /* 0x20000006ff067230 */ /* 0x000fca0000004100 */
[----:B------:R-:W-:-:S04]  /*f870*/  FMUL R6, R6, UR23 ;  /* 0x0000001706067c20 */ /* 0x000fc80008400000 */
[--C-:B------:R-:W-:Y:S01]  /*f880*/  FFMA R7, R7, UR22, R6.reuse ;  /* 0x0000001607077c23 */ /* 0x100fe20008000006 */
[----:B------:R-:W-:-:S04]  /*f890*/  PRMT R6, RZ, 0x7610, R6 ;  /* 0x00007610ff067816 */ /* 0x000fc80000000006 */
[----:B------:R-:W-:-:S05]  /*f8a0*/  F2FP.SATFINITE.E4M3.F32.PACK_AB_MERGE_C R7, RZ, R7, RZ ;  /* 0x00000007ff07723e */ /* 0x000fca00048070ff */
[----:B------:R0:W-:Y:S01]  /*f8b0*/  @!P2 STG.E.U8 desc[UR20][R24.64+0x1], R7 ;  /* 0x000001071800a986 */ /* 0x0001e2000c101114 */
[----:B------:R-:W-:Y:S05]  /*f8c0*/  @P3 BRA `(.L_x_49) ;  /* 0x0000000000043947 */ /* 0x000fea0003800000 */
[----:B------:R0:W5:Y:S02]  /*f8d0*/  LDG.E.U8 R6, desc[UR20][R30.64+0x8] ;  /* 0x000008141e067981 */ /* 0x000164000c1e1100 */
.L_x_49:
[----:B------:R-:W-:Y:S05]  /*f8e0*/  BSYNC B1 ;  /* 0x0000000000017941 */ /* 0x000fea0003800000 */
.L_x_48:
        /* <DEDUP_REMOVED lines=12> */
.L_x_51:
[----:B------:R-:W-:Y:S05]  /*f9b0*/  BSYNC B1 ;  /* 0x0000000000017941 */ /* 0x000fea0003800000 */
.L_x_50:
        /* <DEDUP_REMOVED lines=12> */
.L_x_53:
[----:B------:R-:W-:Y:S05]  /*fa80*/  BSYNC B1 ;  /* 0x0000000000017941 */ /* 0x000fea0003800000 */
.L_x_52:
        /* <DEDUP_REMOVED lines=12> */
.L_x_55:
[----:B------:R-:W-:Y:S05]  /*fb50*/  BSYNC B1 ;  /* 0x0000000000017941 */ /* 0x000fea0003800000 */
.L_x_54:
        /* <DEDUP_REMOVED lines=12> */
.L_x_57:
[----:B------:R-:W-:Y:S05]  /*fc20*/  BSYNC B1 ;  /* 0x0000000000017941 */ /* 0x000fea0003800000 */
.L_x_56:
        /* <DEDUP_REMOVED lines=12> */
.L_x_59:
[----:B------:R-:W-:Y:S05]  /*fcf0*/  BSYNC B1 ;  /* 0x0000000000017941 */ /* 0x000fea0003800000 */
.L_x_58:
        /* <DEDUP_REMOVED lines=12> */
.L_x_61:
[----:B------:R-:W-:Y:S05]  /*fdc0*/  BSYNC B1 ;  /* 0x0000000000017941 */ /* 0x000fea0003800000 */
.L_x_60:
        /* <DEDUP_REMOVED lines=12> */
.L_x_63:
[----:B------:R-:W-:Y:S05]  /*fe90*/  BSYNC B1 ;  /* 0x0000000000017941 */ /* 0x000fea0003800000 */
.L_x_62:
        /* <DEDUP_REMOVED lines=12> */
.L_x_65:
[----:B------:R-:W-:Y:S05]  /*ff60*/  BSYNC B1 ;  /* 0x0000000000017941 */ /* 0x000fea0003800000 */
.L_x_64:
        /* <DEDUP_REMOVED lines=12> */
.L_x_67:
[----:B------:R-:W-:Y:S05]  /*10030*/  BSYNC B1 ;  /* 0x0000000000017941 */ /* 0x000fea0003800000 */
.L_x_66:
        /* <DEDUP_REMOVED lines=12> */
.L_x_69:
[----:B------:R-:W-:Y:S05]  /*10100*/  BSYNC B1 ;  /* 0x0000000000017941 */ /* 0x000fea0003800000 */
.L_x_68:
        /* <DEDUP_REMOVED lines=12> */
.L_x_71:
[----:B------:R-:W-:Y:S05]  /*101d0*/  BSYNC B1 ;  /* 0x0000000000017941 */ /* 0x000fea0003800000 */
.L_x_70:
        /* <DEDUP_REMOVED lines=12> */
.L_x_73:
[----:B------:R-:W-:Y:S05]  /*102a0*/  BSYNC B1 ;  /* 0x0000000000017941 */ /* 0x000fea0003800000 */
.L_x_72:
        /* <DEDUP_REMOVED lines=12> */
.L_x_75:
[----:B------:R-:W-:Y:S05]  /*10370*/  BSYNC B1 ;  /* 0x0000000000017941 */ /* 0x000fea0003800000 */
.L_x_74:
        /* <DEDUP_REMOVED lines=12> */
.L_x_77:
[----:B------:R-:W-:Y:S05]  /*10440*/  BSYNC B1 ;  /* 0x0000000000017941 */ /* 0x000fea0003800000 */
.L_x_76:
        /* <DEDUP_REMOVED lines=12> */
.L_x_79:
[----:B------:R-:W-:Y:S05]  /*10510*/  BSYNC B1 ;  /* 0x0000000000017941 */ /* 0x000fea0003800000 */
.L_x_78:
        /* <DEDUP_REMOVED lines=12> */
.L_x_81:
[----:B------:R-:W-:Y:S05]  /*105e0*/  BSYNC B1 ;  /* 0x0000000000017941 */ /* 0x000fea0003800000 */
.L_x_80:
        /* <DEDUP_REMOVED lines=12> */
.L_x_83:
[----:B------:R-:W-:Y:S05]  /*106b0*/  BSYNC B1 ;  /* 0x0000000000017941 */ /* 0x000fea0003800000 */
.L_x_82:
        /* <DEDUP_REMOVED lines=12> */
.L_x_85:
[----:B------:R-:W-:Y:S05]  /*10780*/  BSYNC B1 ;  /* 0x0000000000017941 */ /* 0x000fea0003800000 */
.L_x_84:
        /* <DEDUP_REMOVED lines=12> */
.L_x_87:
[----:B------:R-:W-:Y:S05]  /*10850*/  BSYNC B1 ;  /* 0x0000000000017941 */ /* 0x000fea0003800000 */
.L_x_86:
        /* <DEDUP_REMOVED lines=12> */
.L_x_89:
[----:B------:R-:W-:Y:S05]  /*10920*/  BSYNC B1 ;  /* 0x0000000000017941 */ /* 0x000fea0003800000 */
.L_x_88:
        /* <DEDUP_REMOVED lines=12> */
.L_x_91:
[----:B------:R-:W-:Y:S05]  /*109f0*/  BSYNC B1 ;  /* 0x0000000000017941 */ /* 0x000fea0003800000 */
.L_x_90:
        /* <DEDUP_REMOVED lines=12> */
.L_x_93:
[----:B------:R-:W-:Y:S05]  /*10ac0*/  BSYNC B1 ;  /* 0x0000000000017941 */ /* 0x000fea0003800000 */
.L_x_92:
        /* <DEDUP_REMOVED lines=12> */
.L_x_95:
[----:B------:R-:W-:Y:S05]  /*10b90*/  BSYNC B1 ;  /* 0x0000000000017941 */ /* 0x000fea0003800000 */
.L_x_94:
        /* <DEDUP_REMOVED lines=12> */
.L_x_97:
[----:B------:R-:W-:Y:S05]  /*10c60*/  BSYNC B1 ;  /* 0x0000000000017941 */ /* 0x000fea0003800000 */
.L_x_96:
        /* <DEDUP_REMOVED lines=12> */
.L_x_99:
[----:B------:R-:W-:Y:S05]  /*10d30*/  BSYNC B1 ;  /* 0x0000000000017941 */ /* 0x000fea0003800000 */
.L_x_98:
        /* <DEDUP_REMOVED lines=12> */
.L_x_101:
[----:B------:R-:W-:Y:S05]  /*10e00*/  BSYNC B1 ;  /* 0x0000000000017941 */ /* 0x000fea0003800000 */
.L_x_100:
        /* <DEDUP_REMOVED lines=12> */
.L_x_103:
[----:B------:R-:W-:Y:S05]  /*10ed0*/  BSYNC B1 ;  /* 0x0000000000017941 */ /* 0x000fea0003800000 */
.L_x_102:
        /* <DEDUP_REMOVED lines=12> */
.L_x_105:
[----:B------:R-:W-:Y:S05]  /*10fa0*/  BSYNC B1 ;  /* 0x0000000000017941 */ /* 0x000fea0003800000 */
.L_x_104:
        /* <DEDUP_REMOVED lines=12> */
.L_x_107:
[----:B------:R-:W-:Y:S05]  /*11070*/  BSYNC B1 ;  /* 0x0000000000017941 */ /* 0x000fea0003800000 */
.L_x_106:
        /* <DEDUP_REMOVED lines=12> */
.L_x_109:
[----:B------:R-:W-:Y:S05]  /*11140*/  BSYNC B1 ;  /* 0x0000000000017941 */ /* 0x000fea0003800000 */
.L_x_108:
        /* <DEDUP_REMOVED lines=12> */
.L_x_111:
[----:B------:R-:W-:Y:S05]  /*11210*/  BSYNC B1 ;  /* 0x0000000000017941 */ /* 0x000fea0003800000 */
.L_x_110:
        /* <DEDUP_REMOVED lines=12> */
.L_x_113:
[----:B------:R-:W-:Y:S05]  /*112e0*/  BSYNC B1 ;  /* 0x0000000000017941 */ /* 0x000fea0003800000 */
.L_x_112:
        /* <DEDUP_REMOVED lines=12> */
.L_x_115:
[----:B------:R-:W-:Y:S05]  /*113b0*/  BSYNC B1 ;  /* 0x0000000000017941 */ /* 0x000fea0003800000 */
.L_x_114:
        /* <DEDUP_REMOVED lines=12> */
.L_x_117:
[----:B------:R-:W-:Y:S05]  /*11480*/  BSYNC B1 ;  /* 0x0000000000017941 */ /* 0x000fea0003800000 */
.L_x_116:
        /* <DEDUP_REMOVED lines=12> */
.L_x_119:
[----:B------:R-:W-:Y:S05]  /*11550*/  BSYNC B1 ;  /* 0x0000000000017941 */ /* 0x000fea0003800000 */
.L_x_118:
        /* <DEDUP_REMOVED lines=12> */
.L_x_121:
[----:B------:R-:W-:Y:S05]  /*11620*/  BSYNC B1 ;  /* 0x0000000000017941 */ /* 0x000fea0003800000 */
.L_x_120:
        /* <DEDUP_REMOVED lines=12> */
.L_x_123:
[----:B------:R-:W-:Y:S05]  /*116f0*/  BSYNC B1 ;  /* 0x0000000000017941 */ /* 0x000fea0003800000 */
.L_x_122:
        /* <DEDUP_REMOVED lines=12> */
.L_x_125:
[----:B------:R-:W-:Y:S05]  /*117c0*/  BSYNC B1 ;  /* 0x0000000000017941 */ /* 0x000fea0003800000 */
.L_x_124:
[----:B-----5:R-:W-:Y:S01]  /*117d0*/  LOP3.LUT R6, R6, 0xff, RZ, 0xc0, !PT ;  /* 0x000000ff06067812 */ /* 0x020fe200078ec0ff */
[----:B------:R-:W-:Y:S01]  /*117e0*/  BSSY B1, `(.L_x_126) ;  /* 0x000000b000017945 */ /* 0x000fe20003800000 */
[----:B------:R-:W-:Y:S02]  /*117f0*/  ISETP.LT.OR P2, PT, R0, 0x52, !P1 ;  /* 0x000000520000780c */ /* 0x000fe40004f41670 */
[----:B------:R-:W-:-:S05]  /*11800*/  F2FP.F16.E4M3.UNPACK_B R6, R6 ;  /* 0x00000006ff06723e */ /* 0x000fca00020006ff */
[----:B------:R-:W-:-:S05]  /*11810*/  HADD2.F32 R6, -RZ, R6.H0_H0 ;  /* 0x20000006ff067230 */ /* 0x000fca0000004100 */
[----:B------:R-:W-:-:S04]  /*11820*/  FMUL R6, R6, UR23 ;  /* 0x0000001706067c20 */ /* 0x000fc80008400000 */
[----:B------:R-:W-:-:S05]  /*11830*/  FFMA R6, R174, UR22, R6 ;  /* 0x00000016ae067c23 */ /* 0x000fca0008000006 */
[----:B0-----:R-:W-:Y:S02]  /*11840*/  F2FP.SATFINITE.E4M3.F32.PACK_AB_MERGE_C R7, RZ, R6, RZ ;  /* 0x00000006ff07723e */ /* 0x001fe400048070ff */
[----:B------:R-:W-:-:S03]  /*11850*/  PRMT R6, RZ, 0x7610, R6 ;  /* 0x00007610ff067816 */ /* 0x000fc60000000006 */
[----:B------:R0:W-:Y:S01]  /*11860*/  @!P3 STG.E.U8 desc[UR20][R24.64+0x50], R7 ;  /* 0x000050071800b986 */ /* 0x0001e2000c101114 */
[----:B------:R-:W-:Y:S05]  /*11870*/  @P2 BRA `(.L_x_127) ;  /* 0x0000000000042947 */ /* 0x000fea0003800000 */
[----:B------:R0:W5:Y:S02]  /*11880*/  LDG.E.U8 R6, desc[UR20][R4.64+0x51] ;  /* 0x0000511404067981 */ /* 0x000164000c1e1100 */
.L_x_127:
[----:B------:R-:W-:Y:S05]  /*11890*/  BSYNC B1 ;  /* 0x0000000000017941 */ /* 0x000fea0003800000 */
.L_x_126:
        /* <DEDUP_REMOVED lines=12> */
.L_x_129:
[----:B------:R-:W-:Y:S05]  /*11960*/  BSYNC B1 ;  /* 0x0000000000017941 */ /* 0x000fea0003800000 */
.L_x_128:
        /* <DEDUP_REMOVED lines=12> */
.L_x_131:
[----:B------:R-:W-:Y:S05]  /*11a30*/  BSYNC B1 ;  /* 0x0000000000017941 */ /* 0x000fea0003800000 */
.L_x_130:
        /* <DEDUP_REMOVED lines=12> */
.L_x_133:
[----:B------:R-:W-:Y:S05]  /*11b00*/  BSYNC B1 ;  /* 0x0000000000017941 */ /* 0x000fea0003800000 */
.L_x_132:
[----:B-----5:R-:W-:Y:S01]  /*11b10*/  LOP3.LUT R6, R6, 0xff, RZ, 0xc0, !PT ;  /* 0x000000ff06067812 */ /* 0x020fe200078ec0ff */
[----:B------:R-:W-:Y:S01]  /*11b20*/  BSSY B1, `(.L_x_134) ;  /* 0x000000b000017945 */ /* 0x000fe20003800000 */
[----:B------:R-:W-:Y:S02]  /*11b30*/  ISETP.LT.OR P2, PT, R0, 0x5a, !P1 ;  /* 0x0000005a0000780c */ /* 0x000fe40004f41670 */
[----:B------:R-:W-:-:S05]  /*11b40*/  F2FP.F16.E4M3.UNPACK_B R6, R6 ;  /* 0x00000006ff06723e */ /* 0x000fca00020006ff */
[----:B------:R-:W-:-:S05]  /*11b50*/  HADD2.F32 R6, -RZ, R6.H0_H0 ;  /* 0x20000006ff067230 */ /* 0x000fca0000004100 */
[----:B0-----:R-:W-:Y:S01]  /*11b60*/  FMUL R7, R6, UR23 ;  /* 0x0000001706077c20 */ /* 0x001fe20008400000 */
[----:B------:R-:W-:-:S03]  /*11b70*/  PRMT R6, RZ, 0x7610, R6 ;  /* 0x00007610ff067816 */ /* 0x000fc60000000006 */
[----:B------:R-:W-:-:S05]  /*11b80*/  FFMA R7, R178, UR22, R7 ;  /* 0x00000016b2077c23 */ /* 0x000fca0008000007 */
[----:B------:R-:W-:-:S05]  /*11b90*/  F2FP.SATFINITE.E4M3.F32.PACK_AB_MERGE_C R7, RZ, R7, RZ ;  /* 0x00000007ff07723e */ /* 0x000fca00048070ff */
[----:B------:R0:W-:Y:S01]  /*11ba0*/  @!P3 STG.E.U8 desc[UR20][R24.64+0x58], R7 ;  /* 0x000058071800b986 */ /* 0x0001e2000c101114 */
[----:B------:R-:W-:Y:S05]  /*11bb0*/  @P2 BRA `(.L_x_135) ;  /* 0x0000000000042947 */ /* 0x000fea0003800000 */
[----:B------:R0:W5:Y:S02]  /*11bc0*/  LDG.E.U8 R6, desc[UR20][R4.64+0x59] ;  /* 0x0000591404067981 */ /* 0x000164000c1e1100 */
.L_x_135:
[----:B------:R-:W-:Y:S05]  /*11bd0*/  BSYNC B1 ;  /* 0x0000000000017941 */ /* 0x000fea0003800000 */
.L_x_134:
        /* <DEDUP_REMOVED lines=12> */
.L_x_137:
[----:B------:R-:W-:Y:S05]  /*11ca0*/  BSYNC B1 ;  /* 0x0000000000017941 */ /* 0x000fea0003800000 */
.L_x_136:
        /* <DEDUP_REMOVED lines=12> */
.L_x_139:
[----:B------:R-:W-:Y:S05]  /*11d70*/  BSYNC B1 ;  /* 0x0000000000017941 */ /* 0x000fea0003800000 */
.L_x_138:
        /* <DEDUP_REMOVED lines=12> */
.L_x_141:
[----:B------:R-:W-:Y:S05]  /*11e40*/  BSYNC B1 ;  /* 0x0000000000017941 */ /* 0x000fea0003800000 */
.L_x_140:
        /* <DEDUP_REMOVED lines=12> */
.L_x_143:
[----:B------:R-:W-:Y:S05]  /*11f10*/  BSYNC B1 ;  /* 0x0000000000017941 */ /* 0x000fea0003800000 */
.L_x_142:
        /* <DEDUP_REMOVED lines=12> */
.L_x_145:
[----:B------:R-:W-:Y:S05]  /*11fe0*/  BSYNC B1 ;  /* 0x0000000000017941 */ /* 0x000fea0003800000 */
.L_x_144:
        /* <DEDUP_REMOVED lines=12> */
.L_x_147:
[----:B------:R-:W-:Y:S05]  /*120b0*/  BSYNC B1 ;  /* 0x0000000000017941 */ /* 0x000fea0003800000 */
.L_x_146:
        /* <DEDUP_REMOVED lines=12> */
.L_x_149:
[----:B------:R-:W-:Y:S05]  /*12180*/  BSYNC B1 ;  /* 0x0000000000017941 */ /* 0x000fea0003800000 */
.L_x_148:
        /* <DEDUP_REMOVED lines=12> */
.L_x_151:
[----:B------:R-:W-:Y:S05]  /*12250*/  BSYNC B1 ;  /* 0x0000000000017941 */ /* 0x000fea0003800000 */
.L_x_150:
        /* <DEDUP_REMOVED lines=12> */
.L_x_153:
[----:B------:R-:W-:Y:S05]  /*12320*/  BSYNC B1 ;  /* 0x0000000000017941 */ /* 0x000fea0003800000 */
.L_x_152:
        /* <DEDUP_REMOVED lines=12> */
.L_x_155:
[----:B------:R-:W-:Y:S05]  /*123f0*/  BSYNC B1 ;  /* 0x0000000000017941 */ /* 0x000fea0003800000 */
.L_x_154:
        /* <DEDUP_REMOVED lines=12> */
.L_x_157:
[----:B------:R-:W-:Y:S05]  /*124c0*/  BSYNC B1 ;  /* 0x0000000000017941 */ /* 0x000fea0003800000 */
.L_x_156:
        /* <DEDUP_REMOVED lines=12> */
.L_x_159:
[----:B------:R-:W-:Y:S05]  /*12590*/  BSYNC B1 ;  /* 0x0000000000017941 */ /* 0x000fea0003800000 */
.L_x_158:
        /* <DEDUP_REMOVED lines=12> */
.L_x_161:
[----:B------:R-:W-:Y:S05]  /*12660*/  BSYNC B1 ;  /* 0x0000000000017941 */ /* 0x000fea0003800000 */
.L_x_160:
        /* <DEDUP_REMOVED lines=12> */
.L_x_163:
[----:B------:R-:W-:Y:S05]  /*12730*/  BSYNC B1 ;  /* 0x0000000000017941 */ /* 0x000fea0003800000 */
.L_x_162:
        /* <DEDUP_REMOVED lines=12> */
.L_x_165:
[----:B------:R-:W-:Y:S05]  /*12800*/  BSYNC B1 ;  /* 0x0000000000017941 */ /* 0x000fea0003800000 */
.L_x_164:
        /* <DEDUP_REMOVED lines=12> */
.L_x_167:
[----:B------:R-:W-:Y:S05]  /*128d0*/  BSYNC B1 ;  /* 0x0000000000017941 */ /* 0x000fea0003800000 */
.L_x_166:
        /* <DEDUP_REMOVED lines=12> */
.L_x_169:
[----:B------:R-:W-:Y:S05]  /*129a0*/  BSYNC B1 ;  /* 0x0000000000017941 */ /* 0x000fea0003800000 */
.L_x_168:
        /* <DEDUP_REMOVED lines=12> */
.L_x_171:
[----:B------:R-:W-:Y:S05]  /*12a70*/  BSYNC B1 ;  /* 0x0000000000017941 */ /* 0x000fea0003800000 */
.L_x_170:
        /* <DEDUP_REMOVED lines=12> */
.L_x_173:
[----:B------:R-:W-:Y:S05]  /*12b40*/  BSYNC B1 ;  /* 0x0000000000017941 */ /* 0x000fea0003800000 */
.L_x_172:
        /* <DEDUP_REMOVED lines=12> */
.L_x_175:
[----:B------:R-:W-:Y:S05]  /*12c10*/  BSYNC B1 ;  /* 0x0000000000017941 */ /* 0x000fea0003800000 */
.L_x_174:
        /* <DEDUP_REMOVED lines=12> */
.L_x_177:
[----:B------:R-:W-:Y:S05]  /*12ce0*/  BSYNC B1 ;  /* 0x0000000000017941 */ /* 0x000fea0003800000 */
.L_x_176:
        /* <DEDUP_REMOVED lines=12> */
.L_x_179:
[----:B------:R-:W-:Y:S05]  /*12db0*/  BSYNC B1 ;  /* 0x0000000000017941 */ /* 0x000fea0003800000 */
.L_x_178:
        /* <DEDUP_REMOVED lines=12> */
.L_x_181:
[----:B------:R-:W-:Y:S05]  /*12e80*/  BSYNC B1 ;  /* 0x0000000000017941 */ /* 0x000fea0003800000 */
.L_x_180:
        /* <DEDUP_REMOVED lines=12> */
.L_x_183:
[----:B------:R-:W-:Y:S05]  /*12f50*/  BSYNC B1 ;  /* 0x0000000000017941 */ /* 0x000fea0003800000 */
.L_x_182:
        /* <DEDUP_REMOVED lines=12> */
.L_x_185:
[----:B------:R-:W-:Y:S05]  /*13020*/  BSYNC B1 ;  /* 0x0000000000017941 */ /* 0x000fea0003800000 */
.L_x_184:
        /* <DEDUP_REMOVED lines=12> */
.L_x_187:
[----:B------:R-:W-:Y:S05]  /*130f0*/  BSYNC B1 ;  /* 0x0000000000017941 */ /* 0x000fea0003800000 */
.L_x_186:
        /* <DEDUP_REMOVED lines=12> */
.L_x_189:
[----:B------:R-:W-:Y:S05]  /*131c0*/  BSYNC B1 ;  /* 0x0000000000017941 */ /* 0x000fea0003800000 */
.L_x_188:
        /* <DEDUP_REMOVED lines=12> */
.L_x_191:
[----:B------:R-:W-:Y:S05]  /*13290*/  BSYNC B1 ;  /* 0x0000000000017941 */ /* 0x000fea0003800000 */
.L_x_190:
        /* <DEDUP_REMOVED lines=12> */
.L_x_193:
[----:B------:R-:W-:Y:S05]  /*13360*/  BSYNC B1 ;  /* 0x0000000000017941 */ /* 0x000fea0003800000 */
.L_x_192:
        /* <DEDUP_REMOVED lines=12> */
.L_x_195:
[----:B------:R-:W-:Y:S05]  /*13430*/  BSYNC B1 ;  /* 0x0000000000017941 */ /* 0x000fea0003800000 */
.L_x_194:
        /* <DEDUP_REMOVED lines=12> */
.L_x_197:
[----:B------:R-:W-:Y:S05]  /*13500*/  BSYNC B1 ;  /* 0x0000000000017941 */ /* 0x000fea0003800000 */
.L_x_196:
        /* <DEDUP_REMOVED lines=12> */
.L_x_199:
[----:B------:R-:W-:Y:S05]  /*135d0*/  BSYNC B1 ;  /* 0x0000000000017941 */ /* 0x000fea0003800000 */
.L_x_198:
        /* <DEDUP_REMOVED lines=12> */
.L_x_201:
[----:B------:R-:W-:Y:S05]  /*136a0*/  BSYNC B1 ;  /* 0x0000000000017941 */ /* 0x000fea0003800000 */
.L_x_200:
        /* <DEDUP_REMOVED lines=12> */
.L_x_203:
[----:B------:R-:W-:Y:S05]  /*13770*/  BSYNC B1 ;  /* 0x0000000000017941 */ /* 0x000fea0003800000 */
.L_x_202:
        /* <DEDUP_REMOVED lines=12> */
.L_x_205:
[----:B------:R-:W-:Y:S05]  /*13840*/  BSYNC B1 ;  /* 0x0000000000017941 */ /* 0x000fea0003800000 */
.L_x_204:
        /* <DEDUP_REMOVED lines=12> */
.L_x_207:
[----:B------:R-:W-:Y:S05]  /*13910*/  BSYNC B1 ;  /* 0x0000000000017941 */ /* 0x000fea0003800000 */
.L_x_206:
        /* <DEDUP_REMOVED lines=12> */
.L_x_209:
[----:B------:R-:W-:Y:S05]  /*139e0*/  BSYNC B1 ;  /* 0x0000000000017941 */ /* 0x000fea0003800000 */
.L_x_208:
        /* <DEDUP_REMOVED lines=12> */
.L_x_211:
[----:B------:R-:W-:Y:S05]  /*13ab0*/  BSYNC B1 ;  /* 0x0000000000017941 */ /* 0x000fea0003800000 */
.L_x_210:
        /* <DEDUP_REMOVED lines=12> */
.L_x_213:
[----:B------:R-:W-:Y:S05]  /*13b80*/  BSYNC B1 ;  /* 0x0000000000017941 */ /* 0x000fea0003800000 */
.L_x_212:
        /* <DEDUP_REMOVED lines=12> */
.L_x_215:
[----:B------:R-:W-:Y:S05]  /*13c50*/  BSYNC B1 ;  /* 0x0000000000017941 */ /* 0x000fea0003800000 */
.L_x_214:
        /* <DEDUP_REMOVED lines=12> */
.L_x_217:
[----:B------:R-:W-:Y:S05]  /*13d20*/  BSYNC B1 ;  /* 0x0000000000017941 */ /* 0x000fea0003800000 */
.L_x_216:
        /* <DEDUP_REMOVED lines=12> */
.L_x_219:
[----:B------:R-:W-:Y:S05]  /*13df0*/  BSYNC B1 ;  /* 0x0000000000017941 */ /* 0x000fea0003800000 */
.L_x_218:
        /* <DEDUP_REMOVED lines=12> */
.L_x_221:
[----:B------:R-:W-:Y:S05]  /*13ec0*/  BSYNC B1 ;  /* 0x0000000000017941 */ /* 0x000fea0003800000 */
.L_x_220:
        /* <DEDUP_REMOVED lines=12> */
.L_x_223:
[----:B------:R-:W-:Y:S05]  /*13f90*/  BSYNC B1 ;  /* 0x0000000000017941 */ /* 0x000fea0003800000 */
.L_x_222:
        /* <DEDUP_REMOVED lines=12> */
.L_x_225:
[----:B------:R-:W-:Y:S05]  /*14060*/  BSYNC B1 ;  /* 0x0000000000017941 */ /* 0x000fea0003800000 */
.L_x_224:
        /* <DEDUP_REMOVED lines=12> */
.L_x_227:
[----:B------:R-:W-:Y:S05]  /*14130*/  BSYNC B1 ;  /* 0x0000000000017941 */ /* 0x000fea0003800000 */
.L_x_226:
        /* <DEDUP_REMOVED lines=12> */
.L_x_229:
[----:B------:R-:W-:Y:S05]  /*14200*/  BSYNC B1 ;  /* 0x0000000000017941 */ /* 0x000fea0003800000 */
.L_x_228:
        /* <DEDUP_REMOVED lines=12> */
.L_x_231:
[----:B------:R-:W-:Y:S05]  /*142d0*/  BSYNC B1 ;  /* 0x0000000000017941 */ /* 0x000fea0003800000 */
.L_x_230:
        /* <DEDUP_REMOVED lines=12> */
.L_x_233:
[----:B------:R-:W-:Y:S05]  /*143a0*/  BSYNC B1 ;  /* 0x0000000000017941 */ /* 0x000fea0003800000 */
.L_x_232:
        /* <DEDUP_REMOVED lines=12> */
.L_x_235:
[----:B------:R-:W-:Y:S05]  /*14470*/  BSYNC B1 ;  /* 0x0000000000017941 */ /* 0x000fea0003800000 */
.L_x_234:
        /* <DEDUP_REMOVED lines=12> */
.L_x_237:
[----:B------:R-:W-:Y:S05]  /*14540*/  BSYNC B1 ;  /* 0x0000000000017941 */ /* 0x000fea0003800000 */
.L_x_236:
        /* <DEDUP_REMOVED lines=12> */
.L_x_239:
[----:B------:R-:W-:Y:S05]  /*14610*/  BSYNC B1 ;  /* 0x0000000000017941 */ /* 0x000fea0003800000 */
.L_x_238:
        /* <DEDUP_REMOVED lines=12> */
.L_x_241:
[----:B------:R-:W-:Y:S05]  /*146e0*/  BSYNC B1 ;  /* 0x0000000000017941 */ /* 0x000fea0003800000 */
.L_x_240:
        /* <DEDUP_REMOVED lines=12> */
.L_x_243:
[----:B------:R-:W-:Y:S05]  /*147b0*/  BSYNC B1 ;  /* 0x0000000000017941 */ /* 0x000fea0003800000 */
.L_x_242:
        /* <DEDUP_REMOVED lines=12> */
.L_x_245:
[----:B------:R-:W-:Y:S05]  /*14880*/  BSYNC B1 ;  /* 0x0000000000017941 */ /* 0x000fea0003800000 */
.L_x_244:
        /* <DEDUP_REMOVED lines=12> */
.L_x_247:
[----:B------:R-:W-:Y:S05]  /*14950*/  BSYNC B1 ;  /* 0x0000000000017941 */ /* 0x000fea0003800000 */
.L_x_246:
        /* <DEDUP_REMOVED lines=12> */
.L_x_249:
[----:B------:R-:W-:Y:S05]  /*14a20*/  BSYNC B1 ;  /* 0x0000000000017941 */ /* 0x000fea0003800000 */
.L_x_248:
        /* <DEDUP_REMOVED lines=12> */
.L_x_251:
[----:B------:R-:W-:Y:S05]  /*14af0*/  BSYNC B1 ;  /* 0x0000000000017941 */ /* 0x000fea0003800000 */
.L_x_250:
        /* <DEDUP_REMOVED lines=12> */
.L_x_253:
[----:B------:R-:W-:Y:S05]  /*14bc0*/  BSYNC B1 ;  /* 0x0000000000017941 */ /* 0x000fea0003800000 */
.L_x_252:
[----:B0-----:R-:W2:Y:S01]  /*14bd0*/  LDL.LU R7, [R1+0x200] ;  /* 0x0002000001077983 */ /* 0x001ea20000300800 */
[----:B-----5:R-:W-:Y:S01]  /*14be0*/  LOP3.LUT R6, R6, 0xff, RZ, 0xc0, !PT ;  /* 0x000000ff06067812 */ /* 0x020fe200078ec0ff */
[----:B------:R-:W-:Y:S01]  /*14bf0*/  BSSY B1, `(.L_x_254) ;  /* 0x000000b000017945 */ /* 0x000fe20003800000 */
[----:B------:R-:W-:Y:S02]  /*14c00*/  ISETP.LT.OR P2, PT, R0, 0xd2, !P1 ;  /* 0x000000d20000780c */ /* 0x000fe40004f41670 */
[----:B------:R-:W-:-:S05]  /*14c10*/  F2FP.F16.E4M3.UNPACK_B R6, R6 ;  /* 0x00000006ff06723e */ /* 0x000fca00020006ff */
[----:B------:R-:W-:-:S05]  /*14c20*/  HADD2.F32 R6, -RZ, R6.H0_H0 ;  /* 0x20000006ff067230 */ /* 0x000fca0000004100 */
[----:B------:R-:W-:-:S04]  /*14c30*/  FMUL R6, R6, UR23 ;  /* 0x0000001706067c20 */ /* 0x000fc80008400000 */
[----:B--2---:R-:W-:-:S05]  /*14c40*/  FFMA R6, R7, UR22, R6 ;  /* 0x0000001607067c23 */ /* 0x004fca0008000006 */
[----:B------:R-:W-:Y:S02]  /*14c50*/  F2FP.SATFINITE.E4M3.F32.PACK_AB_MERGE_C R7, RZ, R6, RZ ;  /* 0x00000006ff07723e */ /* 0x000fe400048070ff */
[----:B------:R-:W-:-:S03]  /*14c60*/  PRMT R6, RZ, 0x7610, R6 ;  /* 0x00007610ff067816 */ /* 0x000fc60000000006 */
[----:B------:R0:W-:Y:S01]  /*14c70*/  @!P3 STG.E.U8 desc[UR20][R24.64+0xd0], R7 ;  /* 0x0000d0071800b986 */ /* 0x0001e2000c101114 */
[----:B------:R-:W-:Y:S05]  /*14c80*/  @P2 BRA `(.L_x_255) ;  /* 0x0000000000042947 */ /* 0x000fea0003800000 */
[----:B------:R2:W5:Y:S02]  /*14c90*/  LDG.E.U8 R6, desc[UR20][R4.64+0xd1] ;  /* 0x0000d11404067981 */ /* 0x000564000c1e1100 */
.L_x_255:
[----:B------:R-:W-:Y:S05]  /*14ca0*/  BSYNC B1 ;  /* 0x0000000000017941 */ /* 0x000fea0003800000 */
.L_x_254:
[----:B0-----:R-:W3:Y:S01]  /*14cb0*/  LDL.LU R7, [R1+0x204] ;  /* 0x0002040001077983 */ /* 0x001ee20000300800 */
[----:B-----5:R-:W-:Y:S01]  /*14cc0*/  LOP3.LUT R6, R6, 0xff, RZ, 0xc0, !PT ;  /* 0x000000ff06067812 */ /* 0x020fe200078ec0ff */
[----:B------:R-:W-:Y:S01]  /*14cd0*/  BSSY B1, `(.L_x_256) ;  /* 0x000000b000017945 */ /* 0x000fe20003800000 */
[----:B------:R-:W-:Y:S02]  /*14ce0*/  ISETP.LT.OR P3, PT, R0, 0xd9, !P0 ;  /* 0x000000d90000780c */ /* 0x000fe40004761670 */
[----:B------:R-:W-:-:S05]  /*14cf0*/  F2FP.F16.E4M3.UNPACK_B R6, R6 ;  /* 0x00000006ff06723e */ /* 0x000fca00020006ff */
[----:B------:R-:W-:-:S05]  /*14d00*/  HADD2.F32 R6, -RZ, R6.H0_H0 ;  /* 0x20000006ff067230 */ /* 0x000fca0000004100 */
[----:B------:R-:W-:-:S04]  /*14d10*/  FMUL R6, R6, UR23 ;  /* 0x0000001706067c20 */ /* 0x000fc80008400000 */
[----:B---3--:R-:W-:-:S05]  /*14d20*/  FFMA R6, R7, UR22, R6 ;  /* 0x0000001607067c23 */ /* 0x008fca0008000006 */
[----:B------:R-:W-:Y:S02]  /*14d30*/  F2FP.SATFINITE.E4M3.F32.PACK_AB_MERGE_C R7, RZ, R6, RZ ;  /* 0x00000006ff07723e */ /* 0x000fe400048070ff */
[----:B------:R-:W-:-:S03]  /*14d40*/  PRMT R6, RZ, 0x7610, R6 ;  /* 0x00007610ff067816 */ /* 0x000fc60000000006 */
[----:B------:R0:W-:Y:S01]  /*14d50*/  @!P2 STG.E.U8 desc[UR20][R24.64+0xd1], R7 ;  /* 0x0000d1071800a986 */ /* 0x0001e2000c101114 */
[----:B------:R-:W-:Y:S05]  /*14d60*/  @P3 BRA `(.L_x_257) ;  /* 0x0000000000043947 */ /* 0x000fea0003800000 */
[----:B------:R3:W5:Y:S02]  /*14d70*/  LDG.E.U8 R6, desc[UR20][R30.64+0xd8] ;  /* 0x0000d8141e067981 */ /* 0x000764000c1e1100 */
.L_x_257:
[----:B------:R-:W-:Y:S05]  /*14d80*/  BSYNC B1 ;  /* 0x0000000000017941 */ /* 0x000fea0003800000 */
.L_x_256:
        /* <DEDUP_REMOVED lines=13> */
.L_x_259:
[----:B------:R-:W-:Y:S05]  /*14e60*/  BSYNC B1 ;  /* 0x0000000000017941 */ /* 0x000fea0003800000 */
.L_x_258:
        /* <DEDUP_REMOVED lines=13> */
.L_x_261:
[----:B------:R-:W-:Y:S05]  /*14f40*/  BSYNC B1 ;  /* 0x0000000000017941 */ /* 0x000fea0003800000 */
.L_x_260:
        /* <DEDUP_REMOVED lines=13> */
.L_x_263:
[----:B------:R-:W-:Y:S05]  /*15020*/  BSYNC B1 ;  /* 0x0000000000017941 */ /* 0x000fea0003800000 */
.L_x_262:
        /* <DEDUP_REMOVED lines=13> */
.L_x_265:
[----:B------:R-:W-:Y:S05]  /*15100*/  BSYNC B1 ;  /* 0x0000000000017941 */ /* 0x000fea0003800000 */
.L_x_264:
        /* <DEDUP_REMOVED lines=13> */
.L_x_267:
[----:B------:R-:W-:Y:S05]  /*151e0*/  BSYNC B1 ;  /* 0x0000000000017941 */ /* 0x000fea0003800000 */
.L_x_266:
        /* <DEDUP_REMOVED lines=13> */
.L_x_269:
[----:B------:R-:W-:Y:S05]  /*152c0*/  BSYNC B1 ;  /* 0x0000000000017941 */ /* 0x000fea0003800000 */
.L_x_268:
        /* <DEDUP_REMOVED lines=13> */
.L_x_271:
[----:B------:R-:W-:Y:S05]  /*153a0*/  BSYNC B1 ;  /* 0x0000000000017941 */ /* 0x000fea0003800000 */
.L_x_270:
        /* <DEDUP_REMOVED lines=13> */
.L_x_273:
[----:B------:R-:W-:Y:S05]  /*15480*/  BSYNC B1 ;  /* 0x0000000000017941 */ /* 0x000fea0003800000 */
.L_x_272:
        /* <DEDUP_REMOVED lines=13> */
.L_x_275:
[----:B------:R-:W-:Y:S05]  /*15560*/  BSYNC B1 ;  /* 0x0000000000017941 */ /* 0x000fea0003800000 */
.L_x_274:
        /* <DEDUP_REMOVED lines=13> */
.L_x_277:
[----:B------:R-:W-:Y:S05]  /*15640*/  BSYNC B1 ;  /* 0x0000000000017941 */ /* 0x000fea0003800000 */
.L_x_276:
        /* <DEDUP_REMOVED lines=13> */
.L_x_279:
[----:B------:R-:W-:Y:S05]  /*15720*/  BSYNC B1 ;  /* 0x0000000000017941 */ /* 0x000fea0003800000 */
.L_x_278:
        /* <DEDUP_REMOVED lines=13> */
.L_x_281:
[----:B------:R-:W-:Y:S05]  /*15800*/  BSYNC B1 ;  /* 0x0000000000017941 */ /* 0x000fea0003800000 */
.L_x_280:
        /* <DEDUP_REMOVED lines=13> */
.L_x_283:
[----:B------:R-:W-:Y:S05]  /*158e0*/  BSYNC B1 ;  /* 0x0000000000017941 */ /* 0x000fea0003800000 */
.L_x_282:
        /* <DEDUP_REMOVED lines=13> */
.L_x_285:
[----:B------:R-:W-:Y:S05]  /*159c0*/  BSYNC B1 ;  /* 0x0000000000017941 */ /* 0x000fea0003800000 */
.L_x_284:
        /* <DEDUP_REMOVED lines=13> */
.L_x_287:
[----:B------:R-:W-:Y:S05]  /*15aa0*/  BSYNC B1 ;  /* 0x0000000000017941 */ /* 0x000fea0003800000 */
.L_x_286:
        /* <DEDUP_REMOVED lines=13> */
.L_x_289:
[----:B------:R-:W-:Y:S05]  /*15b80*/  BSYNC B1 ;  /* 0x0000000000017941 */ /* 0x000fea0003800000 */
.L_x_288:
        /* <DEDUP_REMOVED lines=13> */
.L_x_291:
[----:B------:R-:W-:Y:S05]  /*15c60*/  BSYNC B1 ;  /* 0x0000000000017941 */ /* 0x000fea0003800000 */
.L_x_290:
        /* <DEDUP_REMOVED lines=13> */
.L_x_293:
[----:B------:R-:W-:Y:S05]  /*15d40*/  BSYNC B1 ;  /* 0x0000000000017941 */ /* 0x000fea0003800000 */
.L_x_292:
[----:B0-----:R-:W2:Y:S01]  /*15d50*/  LDL.LU R3, [R1+0x250] ;  /* 0x0002500001037983 */ /* 0x001ea20000300800 */
[----:B-----5:R-:W-:Y:S01]  /*15d60*/  LOP3.LUT R6, R6, 0xff, RZ, 0xc0, !PT ;  /* 0x000000ff06067812 */ /* 0x020fe200078ec0ff */
[----:B------:R-:W-:Y:S01]  /*15d70*/  BSSY B1, `(.L_x_294) ;  /* 0x000000b000017945 */ /* 0x000fe20003800000 */
[----:B------:R-:W-:Y:S02]  /*15d80*/  ISETP.LT.OR P1, PT, R0, 0xfa, !P1 ;  /* 0x000000fa0000780c */ /* 0x000fe40004f21670 */
[----:B------:R-:W-:Y:S02]  /*15d90*/  F2FP.F16.E4M3.UNPACK_B R6, R6 ;  /* 0x00000006ff06723e */ /* 0x000fe400020006ff */
[----:B------:R-:W-:-:S03]  /*15da0*/  PRMT R2, RZ, 0x7610, R2 ;  /* 0x00007610ff027816 */ /* 0x000fc60000000002 */
[----:B------:R-:W-:-:S05]  /*15db0*/  HADD2.F32 R6, -RZ, R6.H0_H0 ;  /* 0x20000006ff067230 */ /* 0x000fca0000004100 */
[----:B------:R-:W-:-:S04]  /*15dc0*/  FMUL R6, R6, UR23 ;  /* 0x0000001706067c20 */ /* 0x000fc80008400000 */
[----:B--2---:R-:W-:-:S05]  /*15dd0*/  FFMA R6, R3, UR22, R6 ;  /* 0x0000001603067c23 */ /* 0x004fca0008000006 */
[----:B------:R-:W-:-:S05]  /*15de0*/  F2FP.SATFINITE.E4M3.F32.PACK_AB_MERGE_C R3, RZ, R6, RZ ;  /* 0x00000006ff03723e */ /* 0x000fca00048070ff */
[----:B------:R0:W-:Y:S01]  /*15df0*/  @!P2 STG.E.U8 desc[UR20][R24.64+0xf8], R3 ;  /* 0x0000f8031800a986 */ /* 0x0001e2000c101114 */
[----:B------:R-:W-:Y:S05]  /*15e00*/  @P1 BRA `(.L_x_295) ;  /* 0x0000000000041947 */ /* 0x000fea0003800000 */
[----:B------:R2:W5:Y:S02]  /*15e10*/  LDG.E.U8 R2, desc[UR20][R4.64+0xf9] ;  /* 0x0000f91404027981 */ /* 0x000564000c1e1100 */
.L_x_295:
[----:B------:R-:W-:Y:S05]  /*15e20*/  BSYNC B1 ;  /* 0x0000000000017941 */ /* 0x000fea0003800000 */
.L_x_294:
[----:B------:R-:W2:Y:S01]  /*15e30*/  LDL.LU R7, [R1+0x254] ;  /* 0x0002540001077983 */ /* 0x000ea20000300800 */
[----:B-----5:R-:W-:Y:S01]  /*15e40*/  LOP3.LUT R2, R2, 0xff, RZ, 0xc0, !PT ;  /* 0x000000ff02027812 */ /* 0x020fe200078ec0ff */
[----:B------:R-:W-:Y:S01]  /*15e50*/  BSSY B1, `(.L_x_296) ;  /* 0x0000013000017945 */ /* 0x000fe20003800000 */
[----:B--234-:R-:W-:Y:S02]  /*15e60*/  IADD3 R5, P0, R33, 0x80, RZ ;  /* 0x0000008021057810 */ /* 0x01cfe40007f1e0ff */
[----:B------:R-:W-:-:S03]  /*15e70*/  F2FP.F16.E4M3.UNPACK_B R2, R2 ;  /* 0x00000002ff02723e */ /* 0x000fc600020006ff */
[----:B0-----:R-:W-:Y:S01]  /*15e80*/  IMAD.X R3, RZ, RZ, R35, P0 ;  /* 0x000000ffff037224 */ /* 0x001fe200000e0623 */
[----:B------:R-:W-:Y:S01]  /*15e90*/  ISETP.GE.AND P0, PT, R32, 0x81, PT ;  /* 0x000000812000780c */ /* 0x000fe20003f06270 */
[----:B------:R-:W-:Y:S02]  /*15ea0*/  HADD2.F32 R2, -RZ, R2.H0_H0 ;  /* 0x20000002ff027230 */ /* 0x000fe40000004100 */
[----:B------:R-:W-:Y:S01]  /*15eb0*/  IMAD R6, R3, UR6, RZ ;  /* 0x0000000603067c24 */ /* 0x000fe2000f8e02ff */
[----:B------:R-:W-:Y:S02]  /*15ec0*/  ISETP.LT.OR P3, PT, R0, 0x1, !P0 ;  /* 0x000000010000780c */ /* 0x000fe40004761670 */
[----:B------:R-:W-:Y:S01]  /*15ed0*/  FMUL R4, R2, UR23 ;  /* 0x0000001702047c20 */ /* 0x000fe20008400000 */
[----:B------:R-:W-:-:S04]  /*15ee0*/  IMAD.WIDE.U32 R2, R5, UR6, R36 ;  /* 0x0000000605027c25 */ /* 0x000fc8000f8e0024 */
[----:B------:R-:W-:Y:S01]  /*15ef0*/  IMAD R5, R5, UR7, R6 ;  /* 0x0000000705057c24 */ /* 0x000fe2000f8e0206 */
[----:B------:R-:W-:-:S04]  /*15f00*/  IADD3 R2, P2, R2, UR10, RZ ;  /* 0x0000000a02027c10 */ /* 0x000fc8000ff5e0ff */
[----:B------:R-:W-:Y:S01]  /*15f10*/  IADD3.X R3, R3, UR11, R5, P2, !PT ;  /* 0x0000000b03037c10 */ /* 0x000fe200097fe405 */
[----:B------:R-:W-:-:S05]  /*15f20*/  FFMA R4, R7, UR22, R4 ;  /* 0x0000001607047c23 */ /* 0x000fca0008000004 */
[----:B------:R-:W-:Y:S02]  /*15f30*/  F2FP.SATFINITE.E4M3.F32.PACK_AB_MERGE_C R7, RZ, R4, RZ ;  /* 0x00000004ff07723e */ /* 0x000fe400048070ff */
[----:B------:R-:W-:-:S03]  /*15f40*/  PRMT R4, RZ, 0x7610, R4 ;  /* 0x00007610ff047816 */ /* 0x000fc60000000004 */
[----:B------:R0:W-:Y:S01]  /*15f50*/  @!P1 STG.E.U8 desc[UR20][R24.64+0xf9], R7 ;  /* 0x0000f90718009986 */ /* 0x0001e2000c101114 */
[----:B------:R-:W-:Y:S05]  /*15f60*/  @P3 BRA `(.L_x_297) ;  /* 0x0000000000043947 */ /* 0x000fea0003800000 */
[----:B------:R2:W5:Y:S02]  /*15f70*/  LDG.E.U8 R4, desc[UR20][R2.64] ;  /* 0x0000001402047981 */ /* 0x000564000c1e1100 */
.L_x_297:
[----:B------:R-:W-:Y:S05]  /*15f80*/  BSYNC B1 ;  /* 0x0000000000017941 */ /* 0x000fea0003800000 */
.L_x_296:
[----:B------:R-:W3:Y:S01]  /*15f90*/  LDL.LU R5, [R1+0x258] ;  /* 0x0002580001057983 */ /* 0x000ee20000300800 */
        /* <DEDUP_REMOVED lines=12> */
.L_x_299:
[----:B------:R-:W-:Y:S05]  /*16060*/  BSYNC B1 ;  /* 0x0000000000017941 */ /* 0x000fea0003800000 */
.L_x_298:
[----:B---3--:R-:W3:Y:S01]  /*16070*/  LDL.LU R5, [R1+0x25c] ;  /* 0x00025c0001057983 */ /* 0x008ee20000300800 */
[----:B-----5:R-:W-:Y:S01]  /*16080*/  LOP3.LUT R4, R4, 0xff, RZ, 0xc0, !PT ;  /* 0x000000ff04047812 */ /* 0x020fe200078ec0ff */
[----:B------:R-:W-:Y:S01]  /*16090*/  BSSY B1, `(.L_x_300) ;  /* 0x0000013000017945 */ /* 0x000fe20003800000 */
[----:B------:R-:W-:Y:S02]  /*160a0*/  IADD3 R33, P1, R33, 0x88, RZ ;  /* 0x0000008821217810 */ /* 0x000fe40007f3e0ff */
[----:B------:R-:W-:Y:S02]  /*160b0*/  F2FP.F16.E4M3.UNPACK_B R4, R4 ;  /* 0x00000004ff04723e */ /* 0x000fe400020006ff */
[----:B------:R-:W-:Y:S01]  /*160c0*/  PRMT R6, RZ, 0x7610, R6 ;  /* 0x00007610ff067816 */ /* 0x000fe20000000006 */
[----:B------:R-:W-:Y:S01]  /*160d0*/  IMAD.X R34, RZ, RZ, R35, P1 ;  /* 0x000000ffff227224 */ /* 0x000fe200008e0623 */
[----:B------:R-:W-:Y:S01]  /*160e0*/  ISETP.GE.AND P1, PT, R32, 0x89, PT ;  /* 0x000000892000780c */ /* 0x000fe20003f26270 */
[----:B------:R-:W-:-:S02]  /*160f0*/  HADD2.F32 R4, -RZ, R4.H0_H0 ;  /* 0x20000004ff047230 */ /* 0x000fc40000004100 */
[----:B------:R-:W-:Y:S01]  /*16100*/  IMAD R34, R34, UR6, RZ ;  /* 0x0000000622227c24 */ /* 0x000fe2000f8e02ff */
[----:B------:R-:W-:Y:S01]  /*16110*/  ISETP.LT.OR P5, PT, R0, 0x1, !P1 ;  /* 0x000000010000780c */ /* 0x000fe20004fa1670 */
[----:B------:R-:W-:-:S04]  /*16120*/  IMAD.WIDE.U32 R36, R33, UR6, R36 ;  /* 0x0000000621247c25 */ /* 0x000fc8000f8e0024 */
[----:B------:R-:W-:Y:S01]  /*16130*/  FMUL R4, R4, UR23 ;  /* 0x0000001704047c20 */ /* 0x000fe20008400000 */
[----:B------:R-:W-:-:S03]  /*16140*/  IMAD R33, R33, UR7, R34 ;  /* 0x0000000721217c24 */ /* 0x000fc6000f8e0222 */
[----:B---3--:R-:W-:Y:S01]  /*16150*/  FFMA R5, R5, UR22, R4 ;  /* 0x0000001605057c23 */ /* 0x008fe20008000004 */
[----:B------:R-:W-:-:S04]  /*16160*/  IADD3 R4, P3, R36, UR10, RZ ;  /* 0x0000000a24047c10 */ /* 0x000fc8000ff7e0ff */
[----:B0-----:R-:W-:Y:S02]  /*16170*/  F2FP.SATFINITE.E4M3.F32.PACK_AB_MERGE_C R7, RZ, R5, RZ ;  /* 0x00000005ff07723e */ /* 0x001fe400048070ff */
[----:B------:R-:W-:-:S03]  /*16180*/  IADD3.X R5, R37, UR11, R33, P3, !PT ;  /* 0x0000000b25057c10 */ /* 0x000fc60009ffe421 */
[----:B------:R0:W-:Y:S01]  /*16190*/  @!P2 STG.E.U8 desc[UR20][R28.64+0x1], R7 ;  /* 0x000001071c00a986 */ /* 0x0001e2000c101114 */
[----:B------:R-:W-:Y:S05]  /*161a0*/  @P5 BRA `(.L_x_301) ;  /* 0x0000000000045947 */ /* 0x000fea0003800000 */
[----:B------:R3:W5:Y:S02]  /*161b0*/  LDG.E.U8 R6, desc[UR20][R4.64] ;  /* 0x0000001404067981 */ /* 0x000764000c1e1100 */
.L_x_301:
[----:B------:R-:W-:Y:S05]  /*161c0*/  BSYNC B1 ;  /* 0x0000000000017941 */ /* 0x000fea0003800000 */
.L_x_300:
        /* <DEDUP_REMOVED lines=13> */
.L_x_303:
[----:B------:R-:W-:Y:S05]  /*162a0*/  BSYNC B1 ;  /* 0x0000000000017941 */ /* 0x000fea0003800000 */
.L_x_302:
        /* <DEDUP_REMOVED lines=13> */
.L_x_305:
[----:B------:R-:W-:Y:S05]  /*16380*/  BSYNC B1 ;  /* 0x0000000000017941 */ /* 0x000fea0003800000 */
.L_x_304:
        /* <DEDUP_REMOVED lines=13> */
.L_x_307:
[----:B------:R-:W-:Y:S05]  /*16460*/  BSYNC B1 ;  /* 0x0000000000017941 */ /* 0x000fea0003800000 */
.L_x_306:
        /* <DEDUP_REMOVED lines=13> */
.L_x_309:
[----:B------:R-:W-:Y:S05]  /*16540*/  BSYNC B1 ;  /* 0x0000000000017941 */ /* 0x000fea0003800000 */
.L_x_308:
        /* <DEDUP_REMOVED lines=13> */
.L_x_311:
[----:B------:R-:W-:Y:S05]  /*16620*/  BSYNC B1 ;  /* 0x0000000000017941 */ /* 0x000fea0003800000 */
.L_x_310:
        /* <DEDUP_REMOVED lines=13> */
.L_x_313:
[----:B------:R-:W-:Y:S05]  /*16700*/  BSYNC B1 ;  /* 0x0000000000017941 */ /* 0x000fea0003800000 */
.L_x_312:
        /* <DEDUP_REMOVED lines=13> */
.L_x_315:
[----:B------:R-:W-:Y:S05]  /*167e0*/  BSYNC B1 ;  /* 0x0000000000017941 */ /* 0x000fea0003800000 */
.L_x_314:
        /* <DEDUP_REMOVED lines=13> */
.L_x_317:
[----:B------:R-:W-:Y:S05]  /*168c0*/  BSYNC B1 ;  /* 0x0000000000017941 */ /* 0x000fea0003800000 */
.L_x_316:
        /* <DEDUP_REMOVED lines=13> */
.L_x_319:
[----:B------:R-:W-:Y:S05]  /*169a0*/  BSYNC B1 ;  /* 0x0000000000017941 */ /* 0x000fea0003800000 */
.L_x_318:
        /* <DEDUP_REMOVED lines=13> */
.L_x_321:
[----:B------:R-:W-:Y:S05]  /*16a80*/  BSYNC B1 ;  /* 0x0000000000017941 */ /* 0x000fea0003800000 */
.L_x_320:
        /* <DEDUP_REMOVED lines=13> */
.L_x_323:
[----:B------:R-:W-:Y:S05]  /*16b60*/  BSYNC B1 ;  /* 0x0000000000017941 */ /* 0x000fea0003800000 */
.L_x_322:
        /* <DEDUP_REMOVED lines=13> */
.L_x_325:
[----:B------:R-:W-:Y:S05]  /*16c40*/  BSYNC B1 ;  /* 0x0000000000017941 */ /* 0x000fea0003800000 */
.L_x_324:
        /* <DEDUP_REMOVED lines=13> */
.L_x_327:
[----:B------:R-:W-:Y:S05]  /*16d20*/  BSYNC B1 ;  /* 0x0000000000017941 */ /* 0x000fea0003800000 */
.L_x_326:
        /* <DEDUP_REMOVED lines=13> */
.L_x_329:
[----:B------:R-:W-:Y:S05]  /*16e00*/  BSYNC B1 ;  /* 0x0000000000017941 */ /* 0x000fea0003800000 */
.L_x_328:
        /* <DEDUP_REMOVED lines=13> */
.L_x_331:
[----:B------:R-:W-:Y:S05]  /*16ee0*/  BSYNC B1 ;  /* 0x0000000000017941 */ /* 0x000fea0003800000 */
.L_x_330:
        /* <DEDUP_REMOVED lines=13> */
.L_x_333:
[----:B------:R-:W-:Y:S05]  /*16fc0*/  BSYNC B1 ;  /* 0x0000000000017941 */ /* 0x000fea0003800000 */
.L_x_332:
        /* <DEDUP_REMOVED lines=13> */
.L_x_335:
[----:B------:R-:W-:Y:S05]  /*170a0*/  BSYNC B1 ;  /* 0x0000000000017941 */ /* 0x000fea0003800000 */
.L_x_334:
        /* <DEDUP_REMOVED lines=13> */
.L_x_337:
[----:B------:R-:W-:Y:S05]  /*17180*/  BSYNC B1 ;  /* 0x0000000000017941 */ /* 0x000fea0003800000 */
.L_x_336:
        /* <DEDUP_REMOVED lines=13> */
.L_x_339:
[----:B------:R-:W-:Y:S05]  /*17260*/  BSYNC B1 ;  /* 0x0000000000017941 */ /* 0x000fea0003800000 */
.L_x_338:
        /* <DEDUP_REMOVED lines=13> */
.L_x_341:
[----:B------:R-:W-:Y:S05]  /*17340*/  BSYNC B1 ;  /* 0x0000000000017941 */ /* 0x000fea0003800000 */
.L_x_340:
        /* <DEDUP_REMOVED lines=13> */
.L_x_343:
[----:B------:R-:W-:Y:S05]  /*17420*/  BSYNC B1 ;  /* 0x0000000000017941 */ /* 0x000fea0003800000 */
.L_x_342:
        /* <DEDUP_REMOVED lines=13> */
.L_x_345:
[----:B------:R-:W-:Y:S05]  /*17500*/  BSYNC B1 ;  /* 0x0000000000017941 */ /* 0x000fea0003800000 */
.L_x_344:
        /* <DEDUP_REMOVED lines=13> */
.L_x_347:
[----:B------:R-:W-:Y:S05]  /*175e0*/  BSYNC B1 ;  /* 0x0000000000017941 */ /* 0x000fea0003800000 */
.L_x_346:
        /* <DEDUP_REMOVED lines=13> */
.L_x_349:
[----:B------:R-:W-:Y:S05]  /*176c0*/  BSYNC B1 ;  /* 0x0000000000017941 */ /* 0x000fea0003800000 */
.L_x_348:
        /* <DEDUP_REMOVED lines=13> */
.L_x_351:
[----:B------:R-:W-:Y:S05]  /*177a0*/  BSYNC B1 ;  /* 0x0000000000017941 */ /* 0x000fea0003800000 */
.L_x_350:
        /* <DEDUP_REMOVED lines=13> */
.L_x_353:
[----:B------:R-:W-:Y:S05]  /*17880*/  BSYNC B1 ;  /* 0x0000000000017941 */ /* 0x000fea0003800000 */
.L_x_352:
        /* <DEDUP_REMOVED lines=13> */
.L_x_355:
[----:B------:R-:W-:Y:S05]  /*17960*/  BSYNC B1 ;  /* 0x0000000000017941 */ /* 0x000fea0003800000 */
.L_x_354:
        /* <DEDUP_REMOVED lines=13> */
.L_x_357:
[----:B------:R-:W-:Y:S05]  /*17a40*/  BSYNC B1 ;  /* 0x0000000000017941 */ /* 0x000fea0003800000 */
.L_x_356:
        /* <DEDUP_REMOVED lines=13> */
.L_x_359:
[----:B------:R-:W-:Y:S05]  /*17b20*/  BSYNC B1 ;  /* 0x0000000000017941 */ /* 0x000fea0003800000 */
.L_x_358:
        /* <DEDUP_REMOVED lines=13> */
.L_x_361:
[----:B------:R-:W-:Y:S05]  /*17c00*/  BSYNC B1 ;  /* 0x0000000000017941 */ /* 0x000fea0003800000 */
.L_x_360:
        /* <DEDUP_REMOVED lines=13> */
.L_x_363:
[----:B------:R-:W-:Y:S05]  /*17ce0*/  BSYNC B1 ;  /* 0x0000000000017941 */ /* 0x000fea0003800000 */
.L_x_362:
        /* <DEDUP_REMOVED lines=13> */
.L_x_365:
[----:B------:R-:W-:Y:S05]  /*17dc0*/  BSYNC B1 ;  /* 0x0000000000017941 */ /* 0x000fea0003800000 */
.L_x_364:
        /* <DEDUP_REMOVED lines=13> */
.L_x_367:
[----:B------:R-:W-:Y:S05]  /*17ea0*/  BSYNC B1 ;  /* 0x0000000000017941 */ /* 0x000fea0003800000 */
.L_x_366:
        /* <DEDUP_REMOVED lines=13> */
.L_x_369:
[----:B------:R-:W-:Y:S05]  /*17f80*/  BSYNC B1 ;  /* 0x0000000000017941 */ /* 0x000fea0003800000 */
.L_x_368:
        /* <DEDUP_REMOVED lines=13> */
.L_x_371:
[----:B------:R-:W-:Y:S05]  /*18060*/  BSYNC B1 ;  /* 0x0000000000017941 */ /* 0x000fea0003800000 */
.L_x_370:
        /* <DEDUP_REMOVED lines=13> */
.L_x_373:
[----:B------:R-:W-:Y:S05]  /*18140*/  BSYNC B1 ;  /* 0x0000000000017941 */ /* 0x000fea0003800000 */
.L_x_372:
        /* <DEDUP_REMOVED lines=13> */
.L_x_375:
[----:B------:R-:W-:Y:S05]  /*18220*/  BSYNC B1 ;  /* 0x0000000000017941 */ /* 0x000fea0003800000 */
.L_x_374:
        /* <DEDUP_REMOVED lines=13> */
.L_x_377:
[----:B------:R-:W-:Y:S05]  /*18300*/  BSYNC B1 ;  /* 0x0000000000017941 */ /* 0x000fea0003800000 */
.L_x_376:
        /* <DEDUP_REMOVED lines=13> */
.L_x_379:
[----:B------:R-:W-:Y:S05]  /*183e0*/  BSYNC B1 ;  /* 0x0000000000017941 */ /* 0x000fea0003800000 */
.L_x_378:
        /* <DEDUP_REMOVED lines=13> */
.L_x_381:
[----:B------:R-:W-:Y:S05]  /*184c0*/  BSYNC B1 ;  /* 0x0000000000017941 */ /* 0x000fea0003800000 */
.L_x_380:
        /* <DEDUP_REMOVED lines=13> */
.L_x_383:
[----:B------:R-:W-:Y:S05]  /*185a0*/  BSYNC B1 ;  /* 0x0000000000017941 */ /* 0x000fea0003800000 */
.L_x_382:
        /* <DEDUP_REMOVED lines=13> */
.L_x_385:
[----:B------:R-:W-:Y:S05]  /*18680*/  BSYNC B1 ;  /* 0x0000000000017941 */ /* 0x000fea0003800000 */
.L_x_384:
        /* <DEDUP_REMOVED lines=13> */
.L_x_387:
[----:B------:R-:W-:Y:S05]  /*18760*/  BSYNC B1 ;  /* 0x0000000000017941 */ /* 0x000fea0003800000 */
.L_x_386:
        /* <DEDUP_REMOVED lines=13> */
.L_x_389:
[----:B------:R-:W-:Y:S05]  /*18840*/  BSYNC B1 ;  /* 0x0000000000017941 */ /* 0x000fea0003800000 */
.L_x_388:
        /* <DEDUP_REMOVED lines=13> */
.L_x_391:
[----:B------:R-:W-:Y:S05]  /*18920*/  BSYNC B1 ;  /* 0x0000000000017941 */ /* 0x000fea0003800000 */
.L_x_390:
        /* <DEDUP_REMOVED lines=13> */
.L_x_393:
[----:B------:R-:W-:Y:S05]  /*18a00*/  BSYNC B1 ;  /* 0x0000000000017941 */ /* 0x000fea0003800000 */
.L_x_392:
        /* <DEDUP_REMOVED lines=13> */
.L_x_395:
[----:B------:R-:W-:Y:S05]  /*18ae0*/  BSYNC B1 ;  /* 0x0000000000017941 */ /* 0x000fea0003800000 */
.L_x_394:
        /* <DEDUP_REMOVED lines=13> */
.L_x_397:
[----:B------:R-:W-:Y:S05]  /*18bc0*/  BSYNC B1 ;  /* 0x0000000000017941 */ /* 0x000fea0003800000 */
.L_x_396:
        /* <DEDUP_REMOVED lines=13> */
.L_x_399:
[----:B------:R-:W-:Y:S05]  /*18ca0*/  BSYNC B1 ;  /* 0x0000000000017941 */ /* 0x000fea0003800000 */
.L_x_398:
        /* <DEDUP_REMOVED lines=13> */
.L_x_401:
[----:B------:R-:W-:Y:S05]  /*18d80*/  BSYNC B1 ;  /* 0x0000000000017941 */ /* 0x000fea0003800000 */
.L_x_400:
        /* <DEDUP_REMOVED lines=13> */
.L_x_403:
[----:B------:R-:W-:Y:S05]  /*18e60*/  BSYNC B1 ;  /* 0x0000000000017941 */ /* 0x000fea0003800000 */
.L_x_402:
        /* <DEDUP_REMOVED lines=13> */
.L_x_405:
[----:B------:R-:W-:Y:S05]  /*18f40*/  BSYNC B1 ;  /* 0x0000000000017941 */ /* 0x000fea0003800000 */
.L_x_404:
        /* <DEDUP_REMOVED lines=13> */
.L_x_407:
[----:B------:R-:W-:Y:S05]  /*19020*/  BSYNC B1 ;  /* 0x0000000000017941 */ /* 0x000fea0003800000 */
.L_x_406:
        /* <DEDUP_REMOVED lines=13> */
.L_x_409:
[----:B------:R-:W-:Y:S05]  /*19100*/  BSYNC B1 ;  /* 0x0000000000017941 */ /* 0x000fea0003800000 */
.L_x_408:
        /* <DEDUP_REMOVED lines=13> */
.L_x_411:
[----:B------:R-:W-:Y:S05]  /*191e0*/  BSYNC B1 ;  /* 0x0000000000017941 */ /* 0x000fea0003800000 */
.L_x_410:
        /* <DEDUP_REMOVED lines=13> */
.L_x_413:
[----:B------:R-:W-:Y:S05]  /*192c0*/  BSYNC B1 ;  /* 0x0000000000017941 */ /* 0x000fea0003800000 */
.L_x_412:
        /* <DEDUP_REMOVED lines=13> */
.L_x_415:
[----:B------:R-:W-:Y:S05]  /*193a0*/  BSYNC B1 ;  /* 0x0000000000017941 */ /* 0x000fea0003800000 */
.L_x_414:
        /* <DEDUP_REMOVED lines=13> */
.L_x_417:
[----:B------:R-:W-:Y:S05]  /*19480*/  BSYNC B1 ;  /* 0x0000000000017941 */ /* 0x000fea0003800000 */
.L_x_416:
        /* <DEDUP_REMOVED lines=13> */
.L_x_419:
[----:B------:R-:W-:Y:S05]  /*19560*/  BSYNC B1 ;  /* 0x0000000000017941 */ /* 0x000fea0003800000 */
.L_x_418:
        /* <DEDUP_REMOVED lines=13> */
.L_x_421:
[----:B------:R-:W-:Y:S05]  /*19640*/  BSYNC B1 ;  /* 0x0000000000017941 */ /* 0x000fea0003800000 */
.L_x_420:
        /* <DEDUP_REMOVED lines=13> */
.L_x_423:
[----:B------:R-:W-:Y:S05]  /*19720*/  BSYNC B1 ;  /* 0x0000000000017941 */ /* 0x000fea0003800000 */
.L_x_422:
        /* <DEDUP_REMOVED lines=13> */
.L_x_425:
[----:B------:R-:W-:Y:S05]  /*19800*/  BSYNC B1 ;  /* 0x0000000000017941 */ /* 0x000fea0003800000 */
.L_x_424:
        /* <DEDUP_REMOVED lines=13> */
.L_x_427:
[----:B------:R-:W-:Y:S05]  /*198e0*/  BSYNC B1 ;  /* 0x0000000000017941 */ /* 0x000fea0003800000 */
.L_x_426:
        /* <DEDUP_REMOVED lines=13> */
.L_x_429:
[----:B------:R-:W-:Y:S05]  /*199c0*/  BSYNC B1 ;  /* 0x0000000000017941 */ /* 0x000fea0003800000 */
.L_x_428:
        /* <DEDUP_REMOVED lines=13> */
.L_x_431:
[----:B------:R-:W-:Y:S05]  /*19aa0*/  BSYNC B1 ;  /* 0x0000000000017941 */ /* 0x000fea0003800000 */
.L_x_430:
        /* <DEDUP_REMOVED lines=13> */
.L_x_433:
[----:B------:R-:W-:Y:S05]  /*19b80*/  BSYNC B1 ;  /* 0x0000000000017941 */ /* 0x000fea0003800000 */
.L_x_432:
        /* <DEDUP_REMOVED lines=13> */
.L_x_435:
[----:B------:R-:W-:Y:S05]  /*19c60*/  BSYNC B1 ;  /* 0x0000000000017941 */ /* 0x000fea0003800000 */
.L_x_434:
        /* <DEDUP_REMOVED lines=13> */
.L_x_437:
[----:B------:R-:W-:Y:S05]  /*19d40*/  BSYNC B1 ;  /* 0x0000000000017941 */ /* 0x000fea0003800000 */
.L_x_436:
        /* <DEDUP_REMOVED lines=13> */
.L_x_439:
[----:B------:R-:W-:Y:S05]  /*19e20*/  BSYNC B1 ;  /* 0x0000000000017941 */ /* 0x000fea0003800000 */
.L_x_438:
        /* <DEDUP_REMOVED lines=13> */
.L_x_441:
[----:B------:R-:W-:Y:S05]  /*19f00*/  BSYNC B1 ;  /* 0x0000000000017941 */ /* 0x000fea0003800000 */
.L_x_440:
        /* <DEDUP_REMOVED lines=13> */
.L_x_443:
[----:B------:R-:W-:Y:S05]  /*19fe0*/  BSYNC B1 ;  /* 0x0000000000017941 */ /* 0x000fea0003800000 */
.L_x_442:
        /* <DEDUP_REMOVED lines=13> */
.L_x_445:
[----:B------:R-:W-:Y:S05]  /*1a0c0*/  BSYNC B1 ;  /* 0x0000000000017941 */ /* 0x000fea0003800000 */
.L_x_444:
        /* <DEDUP_REMOVED lines=13> */
.L_x_447:
[----:B------:R-:W-:Y:S05]  /*1a1a0*/  BSYNC B1 ;  /* 0x0000000000017941 */ /* 0x000fea0003800000 */
.L_x_446:
        /* <DEDUP_REMOVED lines=13> */
.L_x_449:
[----:B------:R-:W-:Y:S05]  /*1a280*/  BSYNC B1 ;  /* 0x0000000000017941 */ /* 0x000fea0003800000 */
.L_x_448:
        /* <DEDUP_REMOVED lines=13> */
.L_x_451:
[----:B------:R-:W-:Y:S05]  /*1a360*/  BSYNC B1 ;  /* 0x0000000000017941 */ /* 0x000fea0003800000 */
.L_x_450:
        /* <DEDUP_REMOVED lines=13> */
.L_x_453:
[----:B------:R-:W-:Y:S05]  /*1a440*/  BSYNC B1 ;  /* 0x0000000000017941 */ /* 0x000fea0003800000 */
.L_x_452:
        /* <DEDUP_REMOVED lines=13> */
.L_x_455:
[----:B------:R-:W-:Y:S05]  /*1a520*/  BSYNC B1 ;  /* 0x0000000000017941 */ /* 0x000fea0003800000 */
.L_x_454:
        /* <DEDUP_REMOVED lines=13> */
.L_x_457:
[----:B------:R-:W-:Y:S05]  /*1a600*/  BSYNC B1 ;  /* 0x0000000000017941 */ /* 0x000fea0003800000 */
.L_x_456:
        /* <DEDUP_REMOVED lines=13> */
.L_x_459:
[----:B------:R-:W-:Y:S05]  /*1a6e0*/  BSYNC B1 ;  /* 0x0000000000017941 */ /* 0x000fea0003800000 */
.L_x_458:
        /* <DEDUP_REMOVED lines=13> */
.L_x_461:
[----:B------:R-:W-:Y:S05]  /*1a7c0*/  BSYNC B1 ;  /* 0x0000000000017941 */ /* 0x000fea0003800000 */
.L_x_460:
        /* <DEDUP_REMOVED lines=13> */
.L_x_463:
[----:B------:R-:W-:Y:S05]  /*1a8a0*/  BSYNC B1 ;  /* 0x0000000000017941 */ /* 0x000fea0003800000 */
.L_x_462:
        /* <DEDUP_REMOVED lines=13> */
.L_x_465:
[----:B------:R-:W-:Y:S05]  /*1a980*/  BSYNC B1 ;  /* 0x0000000000017941 */ /* 0x000fea0003800000 */
.L_x_464:
        /* <DEDUP_REMOVED lines=13> */
.L_x_467:
[----:B------:R-:W-:Y:S05]  /*1aa60*/  BSYNC B1 ;  /* 0x0000000000017941 */ /* 0x000fea0003800000 */
.L_x_466:
        /* <DEDUP_REMOVED lines=13> */
.L_x_469:
[----:B------:R-:W-:Y:S05]  /*1ab40*/  BSYNC B1 ;  /* 0x0000000000017941 */ /* 0x000fea0003800000 */
.L_x_468:
        /* <DEDUP_REMOVED lines=13> */
.L_x_471:
[----:B------:R-:W-:Y:S05]  /*1ac20*/  BSYNC B1 ;  /* 0x0000000000017941 */ /* 0x000fea0003800000 */
.L_x_470:
        /* <DEDUP_REMOVED lines=13> */
.L_x_473:
[----:B------:R-:W-:Y:S05]  /*1ad00*/  BSYNC B1 ;  /* 0x0000000000017941 */ /* 0x000fea0003800000 */
.L_x_472:
        /* <DEDUP_REMOVED lines=13> */
.L_x_475:
[----:B------:R-:W-:Y:S05]  /*1ade0*/  BSYNC B1 ;  /* 0x0000000000017941 */ /* 0x000fea0003800000 */
.L_x_474:
        /* <DEDUP_REMOVED lines=13> */
.L_x_477:
[----:B------:R-:W-:Y:S05]  /*1aec0*/  BSYNC B1 ;  /* 0x0000000000017941 */ /* 0x000fea0003800000 */
.L_x_476:
        /* <DEDUP_REMOVED lines=13> */
.L_x_479:
[----:B------:R-:W-:Y:S05]  /*1afa0*/  BSYNC B1 ;  /* 0x0000000000017941 */ /* 0x000fea0003800000 */
.L_x_478:
        /* <DEDUP_REMOVED lines=13> */
.L_x_481:
[----:B------:R-:W-:Y:S05]  /*1b080*/  BSYNC B1 ;  /* 0x0000000000017941 */ /* 0x000fea0003800000 */
.L_x_480:
        /* <DEDUP_REMOVED lines=13> */
.L_x_483:
[----:B------:R-:W-:Y:S05]  /*1b160*/  BSYNC B1 ;  /* 0x0000000000017941 */ /* 0x000fea0003800000 */
.L_x_482:
        /* <DEDUP_REMOVED lines=13> */
.L_x_485:
[----:B------:R-:W-:Y:S05]  /*1b240*/  BSYNC B1 ;  /* 0x0000000000017941 */ /* 0x000fea0003800000 */
.L_x_484:
        /* <DEDUP_REMOVED lines=13> */
.L_x_487:
[----:B------:R-:W-:Y:S05]  /*1b320*/  BSYNC B1 ;  /* 0x0000000000017941 */ /* 0x000fea0003800000 */
.L_x_486:
        /* <DEDUP_REMOVED lines=13> */
.L_x_489:
[----:B------:R-:W-:Y:S05]  /*1b400*/  BSYNC B1 ;  /* 0x0000000000017941 */ /* 0x000fea0003800000 */
.L_x_488:
        /* <DEDUP_REMOVED lines=13> */
.L_x_491:
[----:B------:R-:W-:Y:S05]  /*1b4e0*/  BSYNC B1 ;  /* 0x0000000000017941 */ /* 0x000fea0003800000 */
.L_x_490:
        /* <DEDUP_REMOVED lines=13> */
.L_x_493:
[----:B------:R-:W-:Y:S05]  /*1b5c0*/  BSYNC B1 ;  /* 0x0000000000017941 */ /* 0x000fea0003800000 */
.L_x_492:
        /* <DEDUP_REMOVED lines=13> */
.L_x_495:
[----:B------:R-:W-:Y:S05]  /*1b6a0*/  BSYNC B1 ;  /* 0x0000000000017941 */ /* 0x000fea0003800000 */
.L_x_494:
        /* <DEDUP_REMOVED lines=13> */
.L_x_497:
[----:B------:R-:W-:Y:S05]  /*1b780*/  BSYNC B1 ;  /* 0x0000000000017941 */ /* 0x000fea0003800000 */
.L_x_496:
        /* <DEDUP_REMOVED lines=13> */
.L_x_499:
[----:B------:R-:W-:Y:S05]  /*1b860*/  BSYNC B1 ;  /* 0x0000000000017941 */ /* 0x000fea0003800000 */
.L_x_498:
        /* <DEDUP_REMOVED lines=13> */
.L_x_501:
[----:B------:R-:W-:Y:S05]  /*1b940*/  BSYNC B1 ;  /* 0x0000000000017941 */ /* 0x000fea0003800000 */
.L_x_500:
        /* <DEDUP_REMOVED lines=13> */
.L_x_503:
[----:B------:R-:W-:Y:S05]  /*1ba20*/  BSYNC B1 ;  /* 0x0000000000017941 */ /* 0x000fea0003800000 */
.L_x_502:
        /* <DEDUP_REMOVED lines=13> */
.L_x_505:
[----:B------:R-:W-:Y:S05]  /*1bb00*/  BSYNC B1 ;  /* 0x0000000000017941 */ /* 0x000fea0003800000 */
.L_x_504:
        /* <DEDUP_REMOVED lines=13> */
.L_x_507:
[----:B------:R-:W-:Y:S05]  /*1bbe0*/  BSYNC B1 ;  /* 0x0000000000017941 */ /* 0x000fea0003800000 */
.L_x_506:
        /* <DEDUP_REMOVED lines=13> */
.L_x_509:
[----:B------:R-:W-:Y:S05]  /*1bcc0*/  BSYNC B1 ;  /* 0x0000000000017941 */ /* 0x000fea0003800000 */
.L_x_508:
        /* <DEDUP_REMOVED lines=13> */
.L_x_511:
[----:B------:R-:W-:Y:S05]  /*1bda0*/  BSYNC B1 ;  /* 0x0000000000017941 */ /* 0x000fea0003800000 */
.L_x_510:
        /* <DEDUP_REMOVED lines=13> */
.L_x_513:
[----:B------:R-:W-:Y:S05]  /*1be80*/  BSYNC B1 ;  /* 0x0000000000017941 */ /* 0x000fea0003800000 */
.L_x_512:
        /* <DEDUP_REMOVED lines=13> */
.L_x_515:
[----:B------:R-:W-:Y:S05]  /*1bf60*/  BSYNC B1 ;  /* 0x0000000000017941 */ /* 0x000fea0003800000 */
.L_x_514:
        /* <DEDUP_REMOVED lines=13> */
.L_x_517:
[----:B------:R-:W-:Y:S05]  /*1c040*/  BSYNC B1 ;  /* 0x0000000000017941 */ /* 0x000fea0003800000 */
.L_x_516:
        /* <DEDUP_REMOVED lines=13> */
.L_x_519:
[----:B------:R-:W-:Y:S05]  /*1c120*/  BSYNC B1 ;  /* 0x0000000000017941 */ /* 0x000fea0003800000 */
.L_x_518:
        /* <DEDUP_REMOVED lines=13> */
.L_x_521:
[----:B------:R-:W-:Y:S05]  /*1c200*/  BSYNC B1 ;  /* 0x0000000000017941 */ /* 0x000fea0003800000 */
.L_x_520:
        /* <DEDUP_REMOVED lines=13> */
.L_x_523:
[----:B------:R-:W-:Y:S05]  /*1c2e0*/  BSYNC B1 ;  /* 0x0000000000017941 */ /* 0x000fea0003800000 */
.L_x_522:
        /* <DEDUP_REMOVED lines=13> */
.L_x_525:
[----:B------:R-:W-:Y:S05]  /*1c3c0*/  BSYNC B1 ;  /* 0x0000000000017941 */ /* 0x000fea0003800000 */
.L_x_524:
        /* <DEDUP_REMOVED lines=13> */
.L_x_527:
[----:B------:R-:W-:Y:S05]  /*1c4a0*/  BSYNC B1 ;  /* 0x0000000000017941 */ /* 0x000fea0003800000 */
.L_x_526:
        /* <DEDUP_REMOVED lines=13> */
.L_x_529:
[----:B------:R-:W-:Y:S05]  /*1c580*/  BSYNC B1 ;  /* 0x0000000000017941 */ /* 0x000fea0003800000 */
.L_x_528:
        /* <DEDUP_REMOVED lines=13> */
.L_x_531:
[----:B------:R-:W-:Y:S05]  /*1c660*/  BSYNC B1 ;  /* 0x0000000000017941 */ /* 0x000fea0003800000 */
.L_x_530:
        /* <DEDUP_REMOVED lines=13> */
.L_x_533:
[----:B------:R-:W-:Y:S05]  /*1c740*/  BSYNC B1 ;  /* 0x0000000000017941 */ /* 0x000fea0003800000 */
.L_x_532:
        /* <DEDUP_REMOVED lines=13> */
.L_x_535:
[----:B------:R-:W-:Y:S05]  /*1c820*/  BSYNC B1 ;  /* 0x0000000000017941 */ /* 0x000fea0003800000 */
.L_x_534:
        /* <DEDUP_REMOVED lines=13> */
.L_x_537:
[----:B------:R-:W-:Y:S05]  /*1c900*/  BSYNC B1 ;  /* 0x0000000000017941 */ /* 0x000fea0003800000 */
.L_x_536:
        /* <DEDUP_REMOVED lines=13> */
.L_x_539:
[----:B------:R-:W-:Y:S05]  /*1c9e0*/  BSYNC B1 ;  /* 0x0000000000017941 */ /* 0x000fea0003800000 */
.L_x_538:
        /* <DEDUP_REMOVED lines=13> */
.L_x_541:
[----:B------:R-:W-:Y:S05]  /*1cac0*/  BSYNC B1 ;  /* 0x0000000000017941 */ /* 0x000fea0003800000 */
.L_x_540:
        /* <DEDUP_REMOVED lines=13> */
.L_x_543:
[----:B------:R-:W-:Y:S05]  /*1cba0*/  BSYNC B1 ;  /* 0x0000000000017941 */ /* 0x000fea0003800000 */
.L_x_542:
        /* <DEDUP_REMOVED lines=13> */
.L_x_545:
[----:B------:R-:W-:Y:S05]  /*1cc80*/  BSYNC B1 ;  /* 0x0000000000017941 */ /* 0x000fea0003800000 */
.L_x_544:
        /* <DEDUP_REMOVED lines=13> */
.L_x_547:
[----:B------:R-:W-:Y:S05]  /*1cd60*/  BSYNC B1 ;  /* 0x0000000000017941 */ /* 0x000fea0003800000 */
.L_x_546:
[----:B--234-:R-:W2:Y:S01]  /*1cd70*/  LDL.LU R3, [R1+0x44c] ;  /* 0x00044c0001037983 */ /* 0x01cea20000300800 */
        /* <DEDUP_REMOVED lines=12> */
.L_x_549:
[----:B------:R-:W-:Y:S05]  /*1ce40*/  BSYNC B1 ;  /* 0x0000000000017941 */ /* 0x000fea0003800000 */
.L_x_548:
[----:B--2---:R-:W2:Y:S01]  /*1ce50*/  LDL.LU R3, [R1+0x450] ;  /* 0x0004500001037983 */ /* 0x004ea20000300800 */
        /* <DEDUP_REMOVED lines=12> */
.L_x_551:
[----:B------:R-:W-:Y:S05]  /*1cf20*/  BSYNC B1 ;  /* 0x0000000000017941 */ /* 0x000fea0003800000 */
.L_x_550:
[----:B------:R-:W-:Y:S05]  /*1cf30*/  @P1 BRA `(.L_x_552) ;  /* 0x00000048008c1947 */ /* 0x000fea0003800000 */
[----:B------:R-:W2:Y:S01]  /*1cf40*/  LDL.LU R2, [R1+0x454] ;  /* 0x0004540001027983 */ /* 0x000ea20000300800 */
[----:B-----5:R-:W-:-:S04]  /*1cf50*/  LOP3.LUT R0, R0, 0xff, RZ, 0xc0, !PT ;  /* 0x000000ff00007812 */ /* 0x020fc800078ec0ff */
[----:B------:R-:W-:-:S05]  /*1cf60*/  F2FP.F16.E4M3.UNPACK_B R0, R0 ;  /* 0x00000000ff00723e */ /* 0x000fca00020006ff */
[----:B------:R-:W-:-:S05]  /*1cf70*/  HADD2.F32 R0, -RZ, R0.H0_H0 ;  /* 0x20000000ff007230 */ /* 0x000fca0000004100 */
[----:B------:R-:W-:-:S04]  /*1cf80*/  FMUL R0, R0, UR23 ;  /* 0x0000001700007c20 */ /* 0x000fc80008400000 */
[----:B--2---:R-:W-:-:S05]  /*1cf90*/  FFMA R0, R2, UR22, R0 ;  /* 0x0000001602007c23 */ /* 0x004fca0008000000 */
[----:B------:R-:W-:-:S05]  /*1cfa0*/  F2FP.SATFINITE.E4M3.F32.PACK_AB_MERGE_C R3, RZ, R0, RZ ;  /* 0x00000000ff03723e */ /* 0x000fca00048070ff */
[----:B------:R2:W-:Y:S01]  /*1cfb0*/  STG.E.U8 desc[UR20][R26.64+0xf9], R3 ;  /* 0x0000f9031a007986 */ /* 0x0005e2000c101114 */
[----:B------:R-:W-:Y:S05]  /*1cfc0*/  BRA `(.L_x_552) ;  /* 0x0000004800687947 */ /* 0x000fea0003800000 */
.L_x_39:
[----:B------:R-:W-:Y:S01]  /*1cfd0*/  ISETP.GE.AND P3, PT, R32, 0x1, PT ;  /* 0x000000012000780c */ /* 0x000fe20003f66270 */
[----:B------:R-:W-:Y:S01]  /*1cfe0*/  FMUL R4, R4, UR22 ;  /* 0x0000001604047c20 */ /* 0x000fe20008400000 */
[----:B------:R-:W2:Y:S02]  /*1cff0*/  LDL.LU R35, [R1+0x200] ;  /* 0x0002000001237983 */ /* 0x000ea40000300800 */
[----:B------:R-:W-:Y:S02]  /*1d000*/  ISETP.LT.OR P0, PT, R0, 0x1, !P3 ;  /* 0x000000010000780c */ /* 0x000fe40005f01670 */
[----:B------:R-:W-:Y:S01]  /*1d010*/  F2FP.SATFINITE.E4M3.F32.PACK_AB_MERGE_C R4, RZ, R4, RZ ;  /* 0x00000004ff04723e */ /* 0x000fe200048070ff */
[----:B------:R-:W-:Y:S01]  /*1d020*/  FMUL R5, R5, UR22 ;  /* 0x0000001605057c20 */ /* 0x000fe20008400000 */
[----:B------:R-:W-:Y:S01]  /*1d030*/  ISETP.GE.AND P2, PT, R32, 0x9, PT ;  /* 0x000000092000780c */ /* 0x000fe20003f46270 */
[----:B------:R-:W-:Y:S01]  /*1d040*/  FMUL R6, R6, UR22 ;  /* 0x0000001606067c20 */ /* 0x000fe20008400000 */
[----:B------:R-:W-:Y:S01]  /*1d050*/  FMUL R7, R7, UR22 ;  /* 0x0000001607077c20 */ /* 0x000fe20008400000 */
[----:B------:R-:W-:Y:S01]  /*1d060*/  ISETP.LT.OR P1, PT, R0, 0x9, !P3 ;  /* 0x000000090000780c */ /* 0x000fe20005f21670 */
[----:B------:R-:W-:Y:S01]  /*1d070*/  FMUL R8, R8, UR22 ;  /* 0x0000001608087c20 */ /* 0x000fe20008400000 */
[----:B------:R-:W-:Y:S01]  /*1d080*/  ISETP.LT.OR P5, PT, R0, 0xa, !P3 ;  /* 0x0000000a0000780c */ /* 0x000fe20005fa1670 */
[----:B------:R-:W-:Y:S01]  /*1d090*/  FMUL R9, R9, UR22 ;  /* 0x0000001609097c20 */ /* 0x000fe20008400000 */
[----:B------:R-:W-:Y:S01]  /*1d0a0*/  FMUL R10, R10, UR22 ;  /* 0x000000160a0a7c20 */ /* 0x000fe20008400000 */
[----:B------:R-:W-:Y:S01]  /*1d0b0*/  FMUL R11, R11, UR22 ;  /* 0x000000160b0b7c20 */ /* 0x000fe20008400000 */
[----:B------:R-:W-:Y:S01]  /*1d0c0*/  @!P0 STG.E.U8 desc[UR20][R2.64], R4 ;  /* 0x0000000402008986 */ /* 0x000fe2000c101114 */
[----:B------:R-:W-:-:S02]  /*1d0d0*/  ISETP.LT.OR P0, PT, R0, 0x2, !P3 ;  /* 0x000000020000780c */ /* 0x000fc40005f01670 */
[----:B------:R-:W-:Y:S01]  /*1d0e0*/  F2FP.SATFINITE.E4M3.F32.PACK_AB_MERGE_C R5, RZ, R5, RZ ;  /* 0x00000005ff05723e */ /* 0x000fe200048070ff */
[----:B------:R-:W-:Y:S01]  /*1d0f0*/  FMUL R12, R12, UR22 ;  /* 0x000000160c0c7c20 */ /* 0x000fe20008400000 */
[----:B------:R-:W-:Y:S01]  /*1d100*/  F2FP.SATFINITE.E4M3.F32.PACK_AB_MERGE_C R6, RZ, R6, RZ ;  /* 0x00000006ff06723e */ /* 0x000fe200048070ff */
[----:B------:R-:W-:Y:S01]  /*1d110*/  FMUL R13, R13, UR22 ;  /* 0x000000160d0d7c20 */ /* 0x000fe20008400000 */
[----:B------:R-:W-:Y:S01]  /*1d120*/  FMUL R14, R14, UR22 ;  /* 0x000000160e0e7c20 */ /* 0x000fe20008400000 */
[----:B------:R-:W-:Y:S01]  /*1d130*/  FMUL R15, R15, UR22 ;  /* 0x000000160f0f7c20 */ /* 0x000fe20008400000 */
[----:B------:R-:W-:Y:S01]  /*1d140*/  FMUL R16, R16, UR22 ;  /* 0x0000001610107c20 */ /* 0x000fe20008400000 */
[----:B------:R-:W-:Y:S01]  /*1d150*/  FMUL R17, R17, UR22 ;  /* 0x0000001611117c20 */ /* 0x000fe20008400000 */
[----:B------:R-:W-:Y:S01]  /*1d160*/  FMUL R18, R18, UR22 ;  /* 0x0000001612127c20 */ /* 0x000fe20008400000 */
[----:B------:R-:W-:Y:S01]  /*1d170*/  FMUL R19, R19, UR22 ;  /* 0x0000001613137c20 */ /* 0x000fe20008400000 */
[----:B------:R-:W-:Y:S01]  /*1d180*/  FMUL R20, R20, UR22 ;  /* 0x0000001614147c20 */ /* 0x000fe20008400000 */
[----:B------:R0:W-:Y:S01]  /*1d190*/  @!P0 STG.E.U8 desc[UR20][R2.64+0x1], R5 ;  /* 0x0000010502008986 */ /* 0x0001e2000c101114 */
[----:B------:R-:W-:-:S02]  /*1d1a0*/  ISETP.LT.OR P0, PT, R0, 0x1, !P2 ;  /* 0x000000010000780c */ /* 0x000fc40005701670 */
[----:B------:R-:W-:Y:S01]  /*1d1b0*/  F2FP.SATFINITE.E4M3.F32.PACK_AB_MERGE_C R7, RZ, R7, RZ ;  /* 0x00000007ff07723e */ /* 0x000fe200048070ff */
[----:B------:R-:W-:Y:S01]  /*1d1c0*/  FMUL R21, R21, UR22 ;  /* 0x0000001615157c20 */ /* 0x000fe20008400000 */
[----:B------:R-:W-:Y:S01]  /*1d1d0*/  FMUL R22, R22, UR22 ;  /* 0x0000001616167c20 */ /* 0x000fe20008400000 */
[----:B------:R-:W4:Y:S08]  /*1d1e0*/  LDL.LU R34, [R1+0x204] ;  /* 0x0002040001227983 */ /* 0x000f300000300800 */
[----:B------:R-:W-:Y:S01]  /*1d1f0*/  @!P0 STG.E.U8 desc[UR20][R24.64], R6 ;  /* 0x0000000618008986 */ /* 0x000fe2000c101114 */
[----:B------:R-:W-:-:S02]  /*1d200*/  ISETP.LT.OR P0, PT, R0, 0x2, !P2 ;  /* 0x000000020000780c */ /* 0x000fc40005701670 */
[----:B------:R-:W-:Y:S01]  /*1d210*/  F2FP.SATFINITE.E4M3.F32.PACK_AB_MERGE_C R8, RZ, R8, RZ ;  /* 0x00000008ff08723e */ /* 0x000fe200048070ff */
[----:B------:R-:W5:Y:S01]  /*1d220*/  LDL.LU R38, [R1+0x208] ;  /* 0x0002080001267983 */ /* 0x000f620000300800 */
[----:B------:R-:W-:Y:S02]  /*1d230*/  F2FP.SATFINITE.E4M3.F32.PACK_AB_MERGE_C R9, RZ, R9, RZ ;  /* 0x00000009ff09723e */ /* 0x000fe400048070ff */
[----:B------:R-:W-:Y:S01]  /*1d240*/  F2FP.SATFINITE.E4M3.F32.PACK_AB_MERGE_C R10, RZ, R10, RZ ;  /* 0x0000000aff0a723e */ /* 0x000fe200048070ff */
[----:B------:R-:W-:Y:S01]  /*1d250*/  FMUL R23, R23, UR22 ;  /* 0x0000001617177c20 */ /* 0x000fe20008400000 */
[----:B------:R-:W-:Y:S01]  /*1d260*/  F2FP.SATFINITE.E4M3.F32.PACK_AB_MERGE_C R11, RZ, R11, RZ ;  /* 0x0000000bff0b723e */ /* 0x000fe200048070ff */
[----:B------:R-:W3:Y:S04]  /*1d270*/  LDL.LU R37, [R1+0x20c] ;  /* 0x00020c0001257983 */ /* 0x000ee80000300800 */
[----:B------:R1:W-:Y:S01]  /*1d280*/  @!P0 STG.E.U8 desc[UR20][R24.64+0x1], R7 ;  /* 0x0000010718008986 */ /* 0x0003e2000c101114 */
[----:B------:R-:W-:-:S03]  /*1d290*/  ISETP.LT.OR P0, PT, R0, 0x9, !P2 ;  /* 0x000000090000780c */ /* 0x000fc60005701670 */
[----:B------:R-:W-:Y:S01]  /*1d2a0*/  @!P1 STG.E.U8 desc[UR20][R2.64+0x8], R8 ;  /* 0x0000080802009986 */ /* 0x000fe2000c101114 */
[----:B------:R-:W-:-:S03]  /*1d2b0*/  ISETP.LT.OR P1, PT, R0, 0xa, !P2 ;  /* 0x0000000a0000780c */ /* 0x000fc60005721670 */
[----:B------:R-:W-:Y:S01]  /*1d2c0*/  @!P5 STG.E.U8 desc[UR20][R2.64+0x9], R9 ;  /* 0x000009090200d986 */ /* 0x000fe2000c101114 */
[----:B------:R-:W-:Y:S02]  /*1d2d0*/  ISETP.LT.OR P5, PT, R0, 0x11, !P3 ;  /* 0x000000110000780c */ /* 0x000fe40005fa1670 */
[----:B------:R-:W-:Y:S01]  /*1d2e0*/  F2FP.SATFINITE.E4M3.F32.PACK_AB_MERGE_C R12, RZ, R12, RZ ;  /* 0x0000000cff0c723e */ /* 0x000fe200048070ff */
[----:B------:R-:W-:Y:S01]  /*1d2f0*/  FMUL R152, R152, UR22 ;  /* 0x0000001698987c20 */ /* 0x000fe20008400000 */
[----:B------:R-:W-:Y:S01]  /*1d300*/  F2FP.SATFINITE.E4M3.F32.PACK_AB_MERGE_C R13, RZ, R13, RZ ;  /* 0x0000000dff0d723e */ /* 0x000fe200048070ff */
[----:B------:R-:W-:Y:S01]  /*1d310*/  @!P0 STG.E.U8 desc[UR20][R24.64+0x8], R10 ;  /* 0x0000080a18008986 */ /* 0x000fe2000c101114 */
[----:B------:R-:W-:-:S03]  /*1d320*/  ISETP.LT.OR P0, PT, R0, 0x12, !P3 ;  /* 0x000000120000780c */ /* 0x000fc60005f01670 */
[----:B------:R-:W-:Y:S01]  /*1d330*/  @!P1 STG.E.U8 desc[UR20][R24.64+0x9], R11 ;  /* 0x0000090b18009986 */ /* 0x000fe2000c101114 */
[----:B------:R-:W-:-:S03]  /*1d340*/  ISETP.LT.OR P1, PT, R0, 0x11, !P2 ;  /* 0x000000110000780c */ /* 0x000fc60005721670 */
[----:B------:R-:W-:Y:S01]  /*1d350*/  @!P5 STG.E.U8 desc[UR20][R2.64+0x10], R12 ;  /* 0x0000100c0200d986 */ /* 0x000fe2000c101114 */
[C---:B------:R-:W-:Y:S02]  /*1d360*/  ISETP.LT.OR P5, PT, R0.reuse, 0x12, !P2 ;  /* 0x000000120000780c */ /* 0x040fe400057a1670 */
[----:B------:R-:W-:Y:S01]  /*1d370*/  F2FP.SATFINITE.E4M3.F32.PACK_AB_MERGE_C R14, RZ, R14, RZ ;  /* 0x0000000eff0e723e */ /* 0x000fe200048070ff */
[----:B------:R-:W4:Y:S04]  /*1d380*/  LDL.LU R33, [R1+0x210] ;  /* 0x0002100001217983 */ /* 0x000f280000300800 */
[----:B------:R-:W-:Y:S01]  /*1d390*/  @!P0 STG.E.U8 desc[UR20][R2.64+0x11], R13 ;  /* 0x0000110d02008986 */ /* 0x000fe2000c101114 */
[----:B------:R-:W-:Y:S02]  /*1d3a0*/  ISETP.LT.OR P0, PT, R0, 0x19, !P3 ;  /* 0x000000190000780c */ /* 0x000fe40005f01670 */
[----:B------:R-:W-:-:S02]  /*1d3b0*/  F2FP.SATFINITE.E4M3.F32.PACK_AB_MERGE_C R15, RZ, R15, RZ ;  /* 0x0000000fff0f723e */ /* 0x000fc400048070ff */
[----:B------:R-:W-:Y:S01]  /*1d3c0*/  F2FP.SATFINITE.E4M3.F32.PACK_AB_MERGE_C R16, RZ, R16, RZ ;  /* 0x00000010ff10723e */ /* 0x000fe200048070ff */
[----:B------:R-:W-:Y:S01]  /*1d3d0*/  @!P1 STG.E.U8 desc[UR20][R24.64+0x10], R14 ;  /* 0x0000100e18009986 */ /* 0x000fe2000c101114 */
        /* <DEDUP_REMOVED lines=8> */
[----:B------:R-:W3:Y:S01]  /*1d460*/  LDL.LU R31, [R1+0x214] ;  /* 0x00021400011f7983 */ /* 0x000ee20000300800 */
[----:B------:R-:W-:-:S03]  /*1d470*/  F2FP.SATFINITE.E4M3.F32.PACK_AB_MERGE_C R19, RZ, R19, RZ ;  /* 0x00000013ff13723e */ /* 0x000fc600048070ff */
[----:B------:R-:W-:Y:S01]  /*1d480*/  @!P1 STG.E.U8 desc[UR20][R2.64+0x19], R17 ;  /* 0x0000191102009986 */ /* 0x000fe2000c101114 */
[----:B------:R-:W-:-:S03]  /*1d490*/  ISETP.LT.OR P1, PT, R0, 0x21, !P3 ;  /* 0x000000210000780c */ /* 0x000fc60005f21670 */
[----:B------:R-:W-:Y:S01]  /*1d4a0*/  @!P5 STG.E.U8 desc[UR20][R24.64+0x18], R18 ;  /* 0x000018121800d986 */ /* 0x000fe2000c101114 */
[----:B------:R-:W-:-:S03]  /*1d4b0*/  ISETP.LT.OR P5, PT, R0, 0x22, !P3 ;  /* 0x000000220000780c */ /* 0x000fc60005fa1670 */
[----:B------:R-:W-:Y:S01]  /*1d4c0*/  @!P0 STG.E.U8 desc[UR20][R24.64+0x19], R19 ;  /* 0x0000191318008986 */ /* 0x000fe2000c101114 */
[----:B------:R-:W-:Y:S02]  /*1d4d0*/  ISETP.LT.OR P0, PT, R0, 0x21, !P2 ;  /* 0x000000210000780c */ /* 0x000fe40005701670 */
[----:B------:R-:W-:Y:S01]  /*1d4e0*/  F2FP.SATFINITE.E4M3.F32.PACK_AB_MERGE_C R20, RZ, R20, RZ ;  /* 0x00000014ff14723e */ /* 0x000fe200048070ff */
[----:B------:R-:W3:Y:S01]  /*1d4f0*/  LDL.LU R30, [R1+0x218] ;  /* 0x00021800011e7983 */ /* 0x000ee20000300800 */
[----:B------:R-:W-:Y:S01]  /*1d500*/  F2FP.SATFINITE.E4M3.F32.PACK_AB_MERGE_C R21, RZ, R21, RZ ;  /* 0x00000015ff15723e */ /* 0x000fe200048070ff */
[----:B------:R-:W-:Y:S01]  /*1d510*/  FMUL R154, R154, UR22 ;  /* 0x000000169a9a7c20 */ /* 0x000fe20008400000 */
[----:B------:R-:W-:Y:S01]  /*1d520*/  F2FP.SATFINITE.E4M3.F32.PACK_AB_MERGE_C R22, RZ, R22, RZ ;  /* 0x00000016ff16723e */ /* 0x000fe200048070ff */
[----:B------:R-:W-:Y:S01]  /*1d530*/  @!P1 STG.E.U8 desc[UR20][R2.64+0x20], R20 ;  /* 0x0000201402009986 */ /* 0x000fe2000c101114 */
[C---:B------:R-:W-:Y:S01]  /*1d540*/  ISETP.LT.OR P1, PT, R0.reuse, 0x22, !P2 ;  /* 0x000000220000780c */ /* 0x040fe20005721670 */
[----:B------:R-:W-:Y:S01]  /*1d550*/  FMUL R155, R155, UR22 ;  /* 0x000000169b9b7c20 */ /* 0x000fe20008400000 */
[----:B------:R-:W-:Y:S01]  /*1d560*/  F2FP.SATFINITE.E4M3.F32.PACK_AB_MERGE_C R23, RZ, R23, RZ ;  /* 0x00000017ff17723e */ /* 0x000fe200048070ff */
[----:B------:R-:W-:Y:S01]  /*1d570*/  @!P5 STG.E.U8 desc[UR20][R2.64+0x21], R21 ;  /* 0x000021150200d986 */ /* 0x000fe2000c101114 */
[----:B------:R-:W-:Y:S01]  /*1d580*/  ISETP.LT.OR P5, PT, R0, 0x29, !P3 ;  /* 0x000000290000780c */ /* 0x000fe20005fa1670 */
[----:B------:R-:W-:Y:S01]  /*1d590*/  FMUL R156, R156, UR22 ;  /* 0x000000169c9c7c20 */ /* 0x000fe20008400000 */
[----:B------:R-:W-:Y:S01]  /*1d5a0*/  F2FP.SATFINITE.E4M3.F32.PACK_AB_MERGE_C R152, RZ, R152, RZ ;  /* 0x00000098ff98723e */ /* 0x000fe200048070ff */
[----:B------:R-:W-:Y:S01]  /*1d5b0*/  @!P0 STG.E.U8 desc[UR20][R24.64+0x20], R22 ;  /* 0x0000201618008986 */ /* 0x000fe2000c101114 */
[----:B------:R-:W-:Y:S01]  /*1d5c0*/  ISETP.LT.OR P0, PT, R0, 0x2a, !P3 ;  /* 0x0000002a0000780c */ /* 0x000fe20005f01670 */
[----:B------:R-:W-:Y:S01]  /*1d5d0*/  FMUL R157, R157, UR22 ;  /* 0x000000169d9d7c20 */ /* 0x000fe20008400000 */
        /* <DEDUP_REMOVED lines=12> */
[C---:B------:R-:W-:Y:S01]  /*1d6a0*/  ISETP.LT.OR P0, PT, R0.reuse, 0x31, !P3 ;  /* 0x000000310000780c */ /* 0x040fe20005f01670 */
[----:B------:R-:W-:Y:S01]  /*1d6b0*/  FMUL R161, R161, UR22 ;  /* 0x00000016a1a17c20 */ /* 0x000fe20008400000 */
[----:B------:R-:W-:Y:S01]  /*1d6c0*/  ISETP.LT.OR P6, PT, R0, 0x32, !P2 ;  /* 0x000000320000780c */ /* 0x000fe200057c1670 */
        /* <DEDUP_REMOVED lines=43> */
[----:B0-----:R-:W-:Y:S01]  /*1d980*/  F2FP.SATFINITE.E4M3.F32.PACK_AB_MERGE_C R5, RZ, R168, RZ ;  /* 0x000000a8ff05723e */ /* 0x001fe200048070ff */
[----:B------:R-:W-:Y:S01]  /*1d990*/  @!P0 STG.E.U8 desc[UR20][R2.64+0x40], R164 ;  /* 0x000040a402008986 */ /* 0x000fe2000c101114 */
[----:B------:R-:W-:Y:S01]  /*1d9a0*/  ISETP.LT.OR P0, PT, R0, 0x49, !P3 ;  /* 0x000000490000780c */ /* 0x000fe20005f01670 */
[----:B------:R-:W-:Y:S01]  /*1d9b0*/  FMUL R174, R174, UR22 ;  /* 0x00000016aeae7c20 */ /* 0x000fe20008400000 */
[----:B------:R-:W-:Y:S01]  /*1d9c0*/  F2FP.SATFINITE.E4M3.F32.PACK_AB_MERGE_C R169, RZ, R169, RZ ;  /* 0x000000a9ffa9723e */ /* 0x000fe200048070ff */
[----:B------:R-:W-:Y:S01]  /*1d9d0*/  @!P1 STG.E.U8 desc[UR20][R2.64+0x41], R165 ;  /* 0x000041a502009986 */ /* 0x000fe2000c101114 */
[C---:B------:R-:W-:Y:S01]  /*1d9e0*/  ISETP.LT.OR P1, PT, R0.reuse, 0x4a, !P3 ;  /* 0x0000004a0000780c */ /* 0x040fe20005f21670 */
[----:B------:R-:W-:Y:S01]  /*1d9f0*/  FMUL R175, R175, UR22 ;  /* 0x00000016afaf7c20 */ /* 0x000fe20008400000 */
[----:B-1----:R-:W-:Y:S01]  /*1da00*/  F2FP.SATFINITE.E4M3.F32.PACK_AB_MERGE_C R7, RZ, R170, RZ ;  /* 0x000000aaff07723e */ /* 0x002fe200048070ff */
        /* <DEDUP_REMOVED lines=8> */
[----:B------:R0:W-:Y:S01]  /*1da90*/  @!P0 STG.E.U8 desc[UR20][R2.64+0x48], R5 ;  /* 0x0000480502008986 */ /* 0x0001e2000c101114 */
[----:B------:R-:W-:Y:S01]  /*1daa0*/  ISETP.LT.OR P0, PT, R0, 0x51, !P3 ;  /* 0x000000510000780c */ /* 0x000fe20005f01670 */
[----:B------:R-:W-:Y:S01]  /*1dab0*/  FMUL R178, R178, UR22 ;  /* 0x00000016b2b27c20 */ /* 0x000fe20008400000 */
[----:B------:R-:W-:Y:S01]  /*1dac0*/  F2FP.SATFINITE.E4M3.F32.PACK_AB_MERGE_C R175, RZ, R175, RZ ;  /* 0x000000afffaf723e */ /* 0x000fe200048070ff */
[----:B------:R-:W-:Y:S01]  /*1dad0*/  @!P1 STG.E.U8 desc[UR20][R2.64+0x49], R169 ;  /* 0x000049a902009986 */ /* 0x000fe2000c101114 */
[----:B------:R-:W-:Y:S01]  /*1dae0*/  ISETP.LT.OR P1, PT, R0, 0x52, !P3 ;  /* 0x000000520000780c */ /* 0x000fe20005f21670 */
[----:B------:R-:W-:Y:S01]  /*1daf0*/  FMUL R179, R179, UR22 ;  /* 0x00000016b3b37c20 */ /* 0x000fe20008400000 */
[----:B------:R-:W-:Y:S01]  /*1db00*/  FMUL R180, R180, UR22 ;  /* 0x00000016b4b47c20 */ /* 0x000fe20008400000 */
[----:B------:R1:W-:Y:S01]  /*1db10*/  @!P5 STG.E.U8 desc[UR20][R24.64+0x48], R7 ;  /* 0x000048071800d986 */ /* 0x0003e2000c101114 */
[----:B------:R-:W-:Y:S01]  /*1db20*/  ISETP.LT.OR P5, PT, R0, 0x51, !P2 ;  /* 0x000000510000780c */ /* 0x000fe200057a1670 */
[----:B------:R-:W-:Y:S01]  /*1db30*/  FMUL R181, R181, UR22 ;  /* 0x00000016b5b57c20 */ /* 0x000fe20008400000 */
[----:B------:R-:W-:Y:S01]  /*1db40*/  F2FP.SATFINITE.E4M3.F32.PACK_AB_MERGE_C R177, RZ, R177, RZ ;  /* 0x000000b1ffb1723e */ /* 0x000fe200048070ff */
[----:B------:R-:W-:Y:S01]  /*1db50*/  @!P6 STG.E.U8 desc[UR20][R24.64+0x49], R171 ;  /* 0x000049ab1800e986 */ /* 0x000fe2000c101114 */
[----:B0-----:R-:W-:Y:S01]  /*1db60*/  F2FP.SATFINITE.E4M3.F32.PACK_AB_MERGE_C R5, RZ, R172, RZ ;  /* 0x000000acff05723e */ /* 0x001fe200048070ff */
[----:B------:R-:W-:Y:S01]  /*1db70*/  FMUL R182, R182, UR22 ;  /* 0x00000016b6b67c20 */ /* 0x000fe20008400000 */
[C---:B------:R-:W-:Y:S01]  /*1db80*/  ISETP.LT.OR P6, PT, R0.reuse, 0x52, !P2 ;  /* 0x000000520000780c */ /* 0x040fe200057c1670 */
[----:B------:R-:W-:Y:S01]  /*1db90*/  FMUL R183, R183, UR22 ;  /* 0x00000016b7b77c20 */ /* 0x000fe20008400000 */
[----:B------:R-:W-:Y:S01]  /*1dba0*/  F2FP.SATFINITE.E4M3.F32.PACK_AB_MERGE_C R179, RZ, R179, RZ ;  /* 0x000000b3ffb3723e */ /* 0x000fe200048070ff */
[----:B------:R0:W-:Y:S01]  /*1dbb0*/  @!P0 STG.E.U8 desc[UR20][R2.64+0x50], R5 ;  /* 0x0000500502008986 */ /* 0x0001e2000c101114 */
[----:B------:R-:W-:Y:S01]  /*1dbc0*/  ISETP.LT.OR P0, PT, R0, 0x59, !P3 ;  /* 0x000000590000780c */ /* 0x000fe20005f01670 */
[----:B------:R-:W-:Y:S01]  /*1dbd0*/  FMUL R184, R184, UR22 ;  /* 0x00000016b8b87c20 */ /* 0x000fe20008400000 */
[----:B-1----:R-:W-:Y:S01]  /*1dbe0*/  F2FP.SATFINITE.E4M3.F32.PACK_AB_MERGE_C R7, RZ, R174, RZ ;  /* 0x000000aeff07723e */ /* 0x002fe200048070ff */
        /* <DEDUP_REMOVED lines=9> */
[----:B0-----:R-:W-:Y:S01]  /*1dc80*/  F2FP.SATFINITE.E4M3.F32.PACK_AB_MERGE_C R5, RZ, R176, RZ ;  /* 0x000000b0ff05723e */ /* 0x001fe200048070ff */
[----:B------:R-:W-:Y:S01]  /*1dc90*/  FMUL R187, R187, UR22 ;  /* 0x00000016bbbb7c20 */ /* 0x000fe20008400000 */
[----:B------:R-:W-:Y:S01]  /*1dca0*/  ISETP.LT.OR P6, PT, R0, 0x5a, !P2 ;  /* 0x0000005a0000780c */ /* 0x000fe200057c1670 */
[----:B------:R-:W-:Y:S01]  /*1dcb0*/  FMUL R188, R188, UR22 ;  /* 0x00000016bcbc7c20 */ /* 0x000fe20008400000 */
[----:B------:R-:W-:Y:S01]  /*1dcc0*/  F2FP.SATFINITE.E4M3.F32.PACK_AB_MERGE_C R185, RZ, R185, RZ ;  /* 0x000000b9ffb9723e */ /* 0x000fe200048070ff */
[----:B------:R0:W-:Y:S01]  /*1dcd0*/  @!P0 STG.E.U8 desc[UR20][R2.64+0x58], R5 ;  /* 0x0000580502008986 */ /* 0x0001e2000c101114 */
[C---:B------:R-:W-:Y:S01]  /*1dce0*/  ISETP.LT.OR P0, PT, R0.reuse, 0x61, !P3 ;  /* 0x000000610000780c */ /* 0x040fe20005f01670 */
[----:B------:R-:W-:Y:S01]  /*1dcf0*/  FMUL R189, R189, UR22 ;  /* 0x00000016bdbd7c20 */ /* 0x000fe20008400000 */
[----:B-1----:R-:W-:Y:S01]  /*1dd00*/  F2FP.SATFINITE.E4M3.F32.PACK_AB_MERGE_C R7, RZ, R178, RZ ;  /* 0x000000b2ff07723e */ /* 0x002fe200048070ff */
[----:B------:R-:W-:Y:S01]  /*1dd10*/  @!P1 STG.E.U8 desc[UR20][R2.64+0x59], R177 ;  /* 0x000059b102009986 */ /* 0x000fe2000c101114 */
[----:B------:R-:W-:Y:S01]  /*1dd20*/  ISETP.LT.OR P1, PT, R0, 0x62, !P3 ;  /* 0x000000620000780c */ /* 0x000fe20005f21670 */
[----:B------:R-:W-:Y:S01]  /*1dd30*/  FMUL R190, R190, UR22 ;  /* 0x00000016bebe7c20 */ /* 0x000fe20008400000 */
[----:B------:R-:W-:Y:S01]  /*1dd40*/  F2FP.SATFINITE.E4M3.F32.PACK_AB_MERGE_C R187, RZ, R187, RZ ;  /* 0x000000bbffbb723e */ /* 0x000fe200048070ff */
[----:B------:R1:W-:Y:S01]  /*1dd50*/  @!P5 STG.E.U8 desc[UR20][R24.64+0x58], R7 ;  /* 0x000058071800d986 */ /* 0x0003e2000c101114 */
[----:B------:R-:W-:Y:S01]  /*1dd60*/  ISETP.LT.OR P5, PT, R0, 0x61, !P2 ;  /* 0x000000610000780c */ /* 0x000fe200057a1670 */
[----:B------:R-:W-:Y:S01]  /*1dd70*/  FMUL R191, R191, UR22 ;  /* 0x00000016bfbf7c20 */ /* 0x000fe20008400000 */
[----:B------:R-:W-:Y:S01]  /*1dd80*/  FMUL R192, R192, UR22 ;  /* 0x00000016c0c07c20 */ /* 0x000fe20008400000 */
[----:B0-----:R-:W-:Y:S01]  /*1dd90*/  F2FP.SATFINITE.E4M3.F32.PACK_AB_MERGE_C R5, RZ, R180, RZ ;  /* 0x000000b4ff05723e */ /* 0x001fe200048070ff */
[----:B------:R-:W-:Y:S01]  /*1dda0*/  @!P6 STG.E.U8 desc[UR20][R24.64+0x59], R179 ;  /* 0x000059b31800e986 */ /* 0x000fe2000c101114 */
        /* <DEDUP_REMOVED lines=38> */
[----:B------:R-:W-:Y:S01]  /*1e010*/  FMUL R204, R204, UR22 ;  /* 0x00000016cccc7c20 */ /* 0x000fe20008400000 */
        /* <DEDUP_REMOVED lines=107> */
[----:B--2---:R-:W-:Y:S01]  /*1e6d0*/  FMUL R4, R35, UR22 ;  /* 0x0000001623047c20 */ /* 0x004fe20008400000 */
        /* <DEDUP_REMOVED lines=9> */
[----:B------:R-:W-:-:S02]  /*1e770*/  ISETP.LT.OR P5, PT, R0, 0xa9, !P2 ;  /* 0x000000a90000780c */ /* 0x000fc400057a1670 */
[----:B------:R-:W-:Y:S01]  /*1e780*/  F2FP.SATFINITE.E4M3.F32.PACK_AB_MERGE_C R235, RZ, R235, RZ ;  /* 0x000000ebffeb723e */ /* 0x000fe200048070ff */
[----:B------:R-:W-:Y:S01]  /*1e790*/  @!P6 STG.E.U8 desc[UR20][R24.64+0xa1], R215 ;  /* 0x0000a1d71800e986 */ /* 0x000fe2000c101114 */
[----:B0-----:R-:W-:Y:S02]  /*1e7a0*/  F2FP.SATFINITE.E4M3.F32.PACK_AB_MERGE_C R5, RZ, R216, RZ ;  /* 0x000000d8ff05723e */ /* 0x001fe400048070ff */
[C---:B------:R-:W-:Y:S01]  /*1e7b0*/  ISETP.LT.OR P6, PT, R0.reuse, 0xaa, !P2 ;  /* 0x000000aa0000780c */ /* 0x040fe200057c1670 */
[----:B------:R-:W2:Y:S04]  /*1e7c0*/  LDL.LU R36, [R1+0x21c] ;  /* 0x00021c0001247983 */ /* 0x000ea80000300800 */
[----:B------:R0:W-:Y:S01]  /*1e7d0*/  @!P0 STG.E.U8 desc[UR20][R2.64+0xa8], R5 ;  /* 0x0000a80502008986 */ /* 0x0001e2000c101114 */
[----:B------:R-:W-:-:S02]  /*1e7e0*/  ISETP.LT.OR P0, PT, R0, 0xb1, !P3 ;  /* 0x000000b10000780c */ /* 0x000fc40005f01670 */
[----:B-1----:R-:W-:Y:S01]  /*1e7f0*/  F2FP.SATFINITE.E4M3.F32.PACK_AB_MERGE_C R7, RZ, R218, RZ ;  /* 0x000000daff07723e */ /* 0x002fe200048070ff */
[----:B------:R-:W-:Y:S01]  /*1e800*/  @!P1 STG.E.U8 desc[UR20][R2.64+0xa9], R217 ;  /* 0x0000a9d902009986 */ /* 0x000fe2000c101114 */
[----:B------:R-:W-:-:S03]  /*1e810*/  ISETP.LT.OR P1, PT, R0, 0xb2, !P3 ;  /* 0x000000b20000780c */ /* 0x000fc60005f21670 */
[----:B------:R1:W-:Y:S01]  /*1e820*/  @!P5 STG.E.U8 desc[UR20][R24.64+0xa8], R7 ;  /* 0x0000a8071800d986 */ /* 0x0003e2000c101114 */
[C---:B------:R-:W-:Y:S02]  /*1e830*/  ISETP.LT.OR P5, PT, R0.reuse, 0xb1, !P2 ;  /* 0x000000b10000780c */ /* 0x040fe400057a1670 */
[----:B0-----:R-:W-:Y:S01]  /*1e840*/  F2FP.SATFINITE.E4M3.F32.PACK_AB_MERGE_C R5, RZ, R220, RZ ;  /* 0x000000dcff05723e */ /* 0x001fe200048070ff */
[----:B------:R-:W-:Y:S01]  /*1e850*/  @!P6 STG.E.U8 desc[UR20][R24.64+0xa9], R219 ;  /* 0x0000a9db1800e986 */ /* 0x000fe2000c101114 */
[----:B------:R-:W-:-:S03]  /*1e860*/  ISETP.LT.OR P6, PT, R0, 0xb2, !P2 ;  /* 0x000000b20000780c */ /* 0x000fc600057c1670 */
[----:B------:R0:W-:Y:S01]  /*1e870*/  @!P0 STG.E.U8 desc[UR20][R2.64+0xb0], R5 ;  /* 0x0000b00502008986 */ /* 0x0001e2000c101114 */
[C---:B------:R-:W-:Y:S02]  /*1e880*/  ISETP.LT.OR P0, PT, R0.reuse, 0xb9, !P3 ;  /* 0x000000b90000780c */ /* 0x040fe40005f01670 */
        /* <DEDUP_REMOVED lines=29> */
[----:B------:R-:W-:Y:S02]  /*1ea60*/  ISETP.LT.OR P0, PT, R0, 0xd1, !P3 ;  /* 0x000000d10000780c */ /* 0x000fe40005f01670 */
[----:B-1----:R-:W-:Y:S01]  /*1ea70*/  F2FP.SATFINITE.E4M3.F32.PACK_AB_MERGE_C R7, RZ, R234, RZ ;  /* 0x000000eaff07723e */ /* 0x002fe200048070ff */
[----:B------:R-:W2:Y:S01]  /*1ea80*/  LDL.LU R35, [R1+0x220] ;  /* 0x0002200001237983 */ /* 0x000ea20000300800 */
[----:B------:R-:W-:Y:S01]  /*1ea90*/  F2FP.SATFINITE.E4M3.F32.PACK_AB_MERGE_C R9, RZ, R236, RZ ;  /* 0x000000ecff09723e */ /* 0x000fe200048070ff */
[----:B----4-:R-:W-:Y:S01]  /*1eaa0*/  FMUL R6, R33, UR22 ;  /* 0x0000001621067c20 */ /* 0x010fe20008400000 */
[----:B------:R-:W-:Y:S01]  /*1eab0*/  F2FP.SATFINITE.E4M3.F32.PACK_AB_MERGE_C R11, RZ, R4, RZ ;  /* 0x00000004ff0b723e */ /* 0x000fe200048070ff */
[----:B------:R-:W-:Y:S01]  /*1eac0*/  @!P1 STG.E.U8 desc[UR20][R2.64+0xc9], R233 ;  /* 0x0000c9e902009986 */ /* 0x000fe2000c101114 */
[----:B0-----:R-:W-:Y:S01]  /*1ead0*/  FMUL R5, R34, UR22 ;  /* 0x0000001622057c20 */ /* 0x001fe20008400000 */
[----:B-----5:R-:W-:-:S02]  /*1eae0*/  FMUL R4, R38, UR22 ;  /* 0x0000001626047c20 */ /* 0x020fc40008400000 */
[----:B------:R-:W4:Y:S01]  /*1eaf0*/  LDL.LU R34, [R1+0x224] ;  /* 0x0002240001227983 */ /* 0x000f220000300800 */
[----:B------:R-:W-:-:S03]  /*1eb00*/  ISETP.LT.OR P1, PT, R0, 0xd2, !P3 ;  /* 0x000000d20000780c */ /* 0x000fc60005f21670 */
[----:B------:R-:W5:Y:S04]  /*1eb10*/  LDL.LU R33, [R1+0x228] ;  /* 0x0002280001217983 */ /* 0x000f680000300800 */
[----:B------:R3:W-:Y:S01]  /*1eb20*/  @!P5 STG.E.U8 desc[UR20][R24.64+0xc8], R7 ;  /* 0x0000c8071800d986 */ /* 0x0007e2000c101114 */
[----:B------:R-:W-:-:S03]  /*1eb30*/  ISETP.LT.OR P5, PT, R0, 0xd1, !P2 ;  /* 0x000000d10000780c */ /* 0x000fc600057a1670 */
[----:B------:R-:W-:Y:S01]  /*1eb40*/  @!P6 STG.E.U8 desc[UR20][R24.64+0xc9], R235 ;  /* 0x0000c9eb1800e986 */ /* 0x000fe2000c101114 */
[----:B------:R-:W-:-:S03]  /*1eb50*/  ISETP.LT.OR P6, PT, R0, 0xd2, !P2 ;  /* 0x000000d20000780c */ /* 0x000fc600057c1670 */
[----:B------:R0:W-:Y:S01]  /*1eb60*/  @!P0 STG.E.U8 desc[UR20][R2.64+0xd0], R9 ;  /* 0x0000d00902008986 */ /* 0x0001e2000c101114 */
[----:B---3--:R-:W-:-:S03]  /*1eb70*/  FMUL R7, R31, UR22 ;  /* 0x000000161f077c20 */ /* 0x008fc60008400000 */
[----:B------:R-:W3:Y:S04]  /*1eb80*/  LDL.LU R31, [R1+0x22c] ;  /* 0x00022c00011f7983 */ /* 0x000ee80000300800 */
[----:B------:R-:W3:Y:S01]  /*1eb90*/  LDL.LU R38, [R1+0x230] ;  /* 0x0002300001267983 */ /* 0x000ee20000300800 */
[----:B0-----:R-:W-:Y:S01]  /*1eba0*/  F2FP.SATFINITE.E4M3.F32.PACK_AB_MERGE_C R9, RZ, R4, RZ ;  /* 0x00000004ff09723e */ /* 0x001fe200048070ff */
[----:B------:R-:W-:Y:S02]  /*1ebb0*/  FMUL R4, R30, UR22 ;  /* 0x000000161e047c20 */ /* 0x000fe40008400000 */
[----:B------:R-:W3:Y:S01]  /*1ebc0*/  LDL.LU R30, [R1+0x234] ;  /* 0x00023400011e7983 */ /* 0x000ee20000300800 */
[----:B------:R-:W-:Y:S02]  /*1ebd0*/  F2FP.SATFINITE.E4M3.F32.PACK_AB_MERGE_C R237, RZ, R237, RZ ;  /* 0x000000edffed723e */ /* 0x000fe400048070ff */
[----:B------:R-:W-:Y:S01]  /*1ebe0*/  F2FP.SATFINITE.E4M3.F32.PACK_AB_MERGE_C R13, RZ, R5, RZ ;  /* 0x00000005ff0d723e */ /* 0x000fe200048070ff */
[----:B------:R-:W-:Y:S01]  /*1ebf0*/  FMUL R5, R37, UR22 ;  /* 0x0000001625057c20 */ /* 0x000fe20008400000 */
[----:B------:R-:W-:Y:S01]  /*1ec00*/  ISETP.LT.OR P0, PT, R0, 0xd9, !P3 ;  /* 0x000000d90000780c */ /* 0x000fe20005f01670 */
[----:B------:R-:W3:Y:S01]  /*1ec10*/  LDL.LU R37, [R1+0x238] ;  /* 0x0002380001257983 */ /* 0x000ee20000300800 */
[----:B------:R-:W-:-:S03]  /*1ec20*/  F2FP.SATFINITE.E4M3.F32.PACK_AB_MERGE_C R15, RZ, R6, RZ ;  /* 0x00000006ff0f723e */ /* 0x000fc600048070ff */
[----:B------:R-:W-:Y:S01]  /*1ec30*/  @!P1 STG.E.U8 desc[UR20][R2.64+0xd1], R237 ;  /* 0x0000d1ed02009986 */ /* 0x000fe2000c101114 */
[----:B------:R-:W-:-:S03]  /*1ec40*/  ISETP.LT.OR P1, PT, R0, 0xda, !P3 ;  /* 0x000000da0000780c */ /* 0x000fc60005f21670 */
[----:B------:R0:W-:Y:S01]  /*1ec50*/  @!P5 STG.E.U8 desc[UR20][R24.64+0xd0], R11 ;  /* 0x0000d00b1800d986 */ /* 0x0001e2000c101114 */
[----:B------:R-:W-:-:S03]  /*1ec60*/  ISETP.LT.OR P5, PT, R0, 0xd9, !P2 ;  /* 0x000000d90000780c */ /* 0x000fc600057a1670 */
[----:B------:R1:W-:Y:S01]  /*1ec70*/  @!P6 STG.E.U8 desc[UR20][R24.64+0xd1], R13 ;  /* 0x0000d10d1800e986 */ /* 0x0003e2000c101114 */
[----:B0-----:R-:W-:Y:S02]  /*1ec80*/  F2FP.SATFINITE.E4M3.F32.PACK_AB_MERGE_C R11, RZ, R5, RZ ;  /* 0x00000005ff0b723e */ /* 0x001fe400048070ff */
[----:B-1----:R-:W-:Y:S01]  /*1ec90*/  F2FP.SATFINITE.E4M3.F32.PACK_AB_MERGE_C R13, RZ, R7, RZ ;  /* 0x00000007ff0d723e */ /* 0x002fe200048070ff */
[----:B------:R0:W-:Y:S04]  /*1eca0*/  @!P0 STG.E.U8 desc[UR20][R2.64+0xd8], R9 ;  /* 0x0000d80902008986 */ /* 0x0001e8000c101114 */
[----:B------:R1:W-:Y:S01]  /*1ecb0*/  @!P1 STG.E.U8 desc[UR20][R2.64+0xd9], R11 ;  /* 0x0000d90b02009986 */ /* 0x0003e2000c101114 */
[----:B0-----:R-:W-:-:S03]  /*1ecc0*/  F2FP.SATFINITE.E4M3.F32.PACK_AB_MERGE_C R9, RZ, R4, RZ ;  /* 0x00000004ff09723e */ /* 0x001fc600048070ff */
[----:B------:R0:W-:Y:S01]  /*1ecd0*/  @!P5 STG.E.U8 desc[UR20][R24.64+0xd8], R15 ;  /* 0x0000d80f1800d986 */ /* 0x0001e2000c101114 */
[----:B--2---:R-:W-:-:S03]  /*1ece0*/  FMUL R5, R36, UR22 ;  /* 0x0000001624057c20 */ /* 0x004fc60008400000 */
[----:B------:R-:W2:Y:S02]  /*1ecf0*/  LDL.LU R36, [R1+0x23c] ;  /* 0x00023c0001247983 */ /* 0x000ea40000300800 */
[----:B-1----:R-:W-:Y:S01]  /*1ed00*/  F2FP.SATFINITE.E4M3.F32.PACK_AB_MERGE_C R11, RZ, R5, RZ ;  /* 0x00000005ff0b723e */ /* 0x002fe200048070ff */
[----:B------:R-:W-:Y:S02]  /*1ed10*/  FMUL R6, R35, UR22 ;  /* 0x0000001623067c20 */ /* 0x000fe40008400000 */
[----:B------:R-:W2:Y:S01]  /*1ed20*/  LDL.LU R35, [R1+0x240] ;  /* 0x0002400001237983 */ /* 0x000ea20000300800 */
[----:B----4-:R-:W-:-:S03]  /*1ed30*/  FMUL R7, R34, UR22 ;  /* 0x0000001622077c20 */ /* 0x010fc60008400000 */
[----:B------:R-:W4:Y:S01]  /*1ed40*/  LDL.LU R34, [R1+0x244] ;  /* 0x0002440001227983 */ /* 0x000f220000300800 */
[----:B-----5:R-:W-:-:S03]  /*1ed50*/  FMUL R4, R33, UR22 ;  /* 0x0000001621047c20 */ /* 0x020fc60008400000 */
[----:B------:R-:W5:Y:S01]  /*1ed60*/  LDL.LU R33, [R1+0x248] ;  /* 0x0002480001217983 */ /* 0x000f620000300800 */
[----:B0-----:R-:W-:Y:S01]  /*1ed70*/  F2FP.SATFINITE.E4M3.F32.PACK_AB_MERGE_C R15, RZ, R6, RZ ;  /* 0x00000006ff0f723e */ /* 0x001fe200048070ff */
[----:B---3--:R-:W-:Y:S02]  /*1ed80*/  FMUL R5, R31, UR22 ;  /* 0x000000161f057c20 */ /* 0x008fe40008400000 */
[----:B------:R-:W3:Y:S01]  /*1ed90*/  LDL.LU R31, [R1+0x24c] ;  /* 0x00024c00011f7983 */ /* 0x000ee20000300800 */
[----:B------:R-:W-:-:S03]  /*1eda0*/  FMUL R6, R30, UR22 ;  /* 0x000000161e067c20 */ /* 0x000fc60008400000 */
[----:B------:R-:W3:Y:S01]  /*1edb0*/  LDL.LU R30, [R1+0x250] ;  /* 0x00025000011e7983 */ /* 0x000ee20000300800 */
[C---:B------:R-:W-:Y:S02]  /*1edc0*/  ISETP.LT.OR P6, PT, R0.reuse, 0xda, !P2 ;  /* 0x000000da0000780c */ /* 0x040fe400057c1670 */
[C---:B------:R-:W-:Y:S02]  /*1edd0*/  ISETP.LT.OR P5, PT, R0.reuse, 0xe1, !P3 ;  /* 0x000000e10000780c */ /* 0x040fe40005fa1670 */
[C---:B------:R-:W-:Y:S02]  /*1ede0*/  ISETP.LT.OR P0, PT, R0.reuse, 0xe1, !P2 ;  /* 0x000000e10000780c */ /* 0x040fe40005701670 */
[----:B------:R-:W-:-:S07]  /*1edf0*/  ISETP.LT.OR P1, PT, R0, 0xe2, !P2 ;  /* 0x000000e20000780c */ /* 0x000fce0005721670 */
[----:B------:R0:W-:Y:S01]  /*1ee00*/  @!P6 STG.E.U8 desc[UR20][R24.64+0xd9], R13 ;  /* 0x0000d90d1800e986 */ /* 0x0001e2000c101114 */
[C---:B------:R-:W-:Y:S02]  /*1ee10*/  ISETP.LT.OR P6, PT, R0.reuse, 0xe2, !P3 ;  /* 0x000000e20000780c */ /* 0x040fe40005fc1670 */
[----:B------:R-:W-:Y:S01]  /*1ee20*/  F2FP.SATFINITE.E4M3.F32.PACK_AB_MERGE_C R7, RZ, R7, RZ ;  /* 0x00000007ff07723e */ /* 0x000fe200048070ff */
[----:B------:R1:W-:Y:S01]  /*1ee30*/  @!P5 STG.E.U8 desc[UR20][R2.64+0xe0], R9 ;  /* 0x0000e0090200d986 */ /* 0x0003e2000c101114 */
[----:B------:R-:W-:Y:S02]  /*1ee40*/  ISETP.LT.OR P5, PT, R0, 0xea, !P2 ;  /* 0x000000ea0000780c */ /* 0x000fe400057a1670 */
[----:B0-----:R-:W-:Y:S01]  /*1ee50*/  F2FP.SATFINITE.E4M3.F32.PACK_AB_MERGE_C R13, RZ, R4, RZ ;  /* 0x00000004ff0d723e */ /* 0x001fe200048070ff */
[----:B------:R-:W-:-:S06]  /*1ee60*/  FMUL R4, R38, UR22 ;  /* 0x0000001626047c20 */ /* 0x000fcc0008400000 */
[----:B------:R-:W-:Y:S01]  /*1ee70*/  @!P6 STG.E.U8 desc[UR20][R2.64+0xe1], R11 ;  /* 0x0000e10b0200e986 */ /* 0x000fe2000c101114 */
[----:B------:R-:W-:-:S03]  /*1ee80*/  ISETP.LT.OR P6, PT, R0, 0xe9, !P3 ;  /* 0x000000e90000780c */ /* 0x000fc60005fc1670 */
[----:B------:R-:W-:Y:S01]  /*1ee90*/  @!P0 STG.E.U8 desc[UR20][R24.64+0xe0], R15 ;  /* 0x0000e00f18008986 */ /* 0x000fe2000c101114 */
[----:B------:R-:W-:-:S03]  /*1eea0*/  ISETP.LT.OR P0, PT, R0, 0xea, !P3 ;  /* 0x000000ea0000780c */ /* 0x000fc60005f01670 */
[----:B------:R0:W-:Y:S04]  /*1eeb0*/  @!P1 STG.E.U8 desc[UR20][R24.64+0xe1], R7 ;  /* 0x0000e10718009986 */ /* 0x0001e8000c101114 */
[----:B------:R-:W3:Y:S01]  /*1eec0*/  LDL.LU R38, [R1+0x254] ;  /* 0x0002540001267983 */ /* 0x000ee20000300800 */
[----:B-1----:R-:W-:Y:S02]  /*1eed0*/  F2FP.SATFINITE.E4M3.F32.PACK_AB_MERGE_C R9, RZ, R5, RZ ;  /* 0x00000005ff09723e */ /* 0x002fe400048070ff */
[----:B0-----:R-:W-:Y:S01]  /*1eee0*/  F2FP.SATFINITE.E4M3.F32.PACK_AB_MERGE_C R7, RZ, R4, RZ ;  /* 0x00000004ff07723e */ /* 0x001fe200048070ff */
[----:B------:R-:W-:Y:S02]  /*1eef0*/  FMUL R4, R37, UR22 ;  /* 0x0000001625047c20 */ /* 0x000fe40008400000 */
[----:B------:R-:W3:Y:S01]  /*1ef00*/  LDL.LU R37, [R1+0x258] ;  /* 0x0002580001257983 */ /* 0x000ee20000300800 */
[----:B------:R-:W-:-:S02]  /*1ef10*/  F2FP.SATFINITE.E4M3.F32.PACK_AB_MERGE_C R11, RZ, R6, RZ ;  /* 0x00000006ff0b723e */ /* 0x000fc400048070ff */
[----:B------:R-:W-:Y:S01]  /*1ef20*/  F2FP.SATFINITE.E4M3.F32.PACK_AB_MERGE_C R15, RZ, R4, RZ ;  /* 0x00000004ff0f723e */ /* 0x000fe200048070ff */
[----:B------:R-:W-:Y:S04]  /*1ef30*/  @!P6 STG.E.U8 desc[UR20][R2.64+0xe8], R13 ;  /* 0x0000e80d0200e986 */ /* 0x000fe8000c101114 */
[----:B------:R0:W-:Y:S04]  /*1ef40*/  @!P0 STG.E.U8 desc[UR20][R2.64+0xe9], R9 ;  /* 0x0000e90902008986 */ /* 0x0001e8000c101114 */
[----:B------:R1:W-:Y:S01]  /*1ef50*/  @!P5 STG.E.U8 desc[UR20][R24.64+0xe9], R11 ;  /* 0x0000e90b1800d986 */ /* 0x0003e2000c101114 */
[----:B--2---:R-:W-:-:S03]  /*1ef60*/  FMUL R5, R36, UR22 ;  /* 0x0000001624057c20 */ /* 0x004fc60008400000 */
[----:B------:R-:W2:Y:S02]  /*1ef70*/  LDL.LU R36, [R1+0x25c] ;  /* 0x00025c0001247983 */ /* 0x000ea40000300800 */
[----:B0-----:R-:W-:Y:S01]  /*1ef80*/  F2FP.SATFINITE.E4M3.F32.PACK_AB_MERGE_C R9, RZ, R5, RZ ;  /* 0x00000005ff09723e */ /* 0x001fe200048070ff */
[----:B------:R-:W-:Y:S02]  /*1ef90*/  FMUL R6, R35, UR22 ;  /* 0x0000001623067c20 */ /* 0x000fe40008400000 */
[----:B------:R-:W2:Y:S01]  /*1efa0*/  LDL.LU R35, [R1+0x260] ;  /* 0x0002600001237983 */ /* 0x000ea20000300800 */
[----:B----4-:R-:W-:-:S03]  /*1efb0*/  FMUL R4, R34, UR22 ;  /* 0x0000001622047c20 */ /* 0x010fc60008400000 */
[----:B------:R-:W4:Y:S02]  /*1efc0*/  LDL.LU R34, [R1+0x264] ;  /* 0x0002640001227983 */ /* 0x000f240000300800 */
[----:B-1----:R-:W-:Y:S01]  /*1efd0*/  F2FP.SATFINITE.E4M3.F32.PACK_AB_MERGE_C R11, RZ, R4, RZ ;  /* 0x00000004ff0b723e */ /* 0x002fe200048070ff */
[----:B-----5:R-:W-:Y:S02]  /*1efe0*/  FMUL R4, R33, UR22 ;  /* 0x0000001621047c20 */ /* 0x020fe40008400000 */
[----:B------:R-:W5:Y:S03]  /*1eff0*/  LDL.LU R33, [R1+0x268] ;  /* 0x0002680001217983 */ /* 0x000f660000300800 */
[----:B------:R-:W-:Y:S01]  /*1f000*/  F2FP.SATFINITE.E4M3.F32.PACK_AB_MERGE_C R13, RZ, R4, RZ ;  /* 0x00000004ff0d723e */ /* 0x000fe200048070ff */
        /* <DEDUP_REMOVED lines=9> */
[----:B------:R-:W-:-:S03]  /*1f0a0*/  ISETP.LT.OR P1, PT, R0, 0xf1, !P2 ;  /* 0x000000f10000780c */ /* 0x000fc60005721670 */
[----:B------:R1:W-:Y:S01]  /*1f0b0*/  @!P6 STG.E.U8 desc[UR20][R2.64+0xf0], R15 ;  /* 0x0000f00f0200e986 */ /* 0x0003e2000c101114 */
[C---:B------:R-:W-:Y:S02]  /*1f0c0*/  ISETP.LT.OR P6, PT, R0.reuse, 0xf9, !P3 ;  /* 0x000000f90000780c */ /* 0x040fe40005fc1670 */
[----:B------:R-:W-:Y:S01]  /*1f0d0*/  ISETP.LT.OR P3, PT, R0, 0xfa, !P3 ;  /* 0x000000fa0000780c */ /* 0x000fe20005f61670 */
[----:B------:R1:W-:Y:S01]  /*1f0e0*/  @!P0 STG.E.U8 desc[UR20][R2.64+0xf1], R9 ;  /* 0x0000f10902008986 */ /* 0x0003e2000c101114 */
[----:B0-----:R-:W-:Y:S02]  /*1f0f0*/  F2FP.SATFINITE.E4M3.F32.PACK_AB_MERGE_C R7, RZ, R6, RZ ;  /* 0x00000006ff07723e */ /* 0x001fe400048070ff */
[----:B-1----:R-:W-:Y:S02]  /*1f100*/  F2FP.SATFINITE.E4M3.F32.PACK_AB_MERGE_C R15, RZ, R5, RZ ;  /* 0x00000005ff0f723e */ /* 0x002fe400048070ff */
[----:B------:R-:W-:Y:S01]  /*1f110*/  F2FP.SATFINITE.E4M3.F32.PACK_AB_MERGE_C R9, RZ, R4, RZ ;  /* 0x00000004ff09723e */ /* 0x000fe200048070ff */
[----:B------:R-:W-:-:S02]  /*1f120*/  FMUL R4, R38, UR22 ;  /* 0x0000001626047c20 */ /* 0x000fc40008400000 */
[----:B------:R-:W3:Y:S04]  /*1f130*/  LDL.LU R38, [R1+0x274] ;  /* 0x0002740001267983 */ /* 0x000ee80000300800 */
[----:B------:R0:W-:Y:S01]  /*1f140*/  @!P5 STG.E.U8 desc[UR20][R24.64+0xf1], R11 ;  /* 0x0000f10b1800d986 */ /* 0x0001e2000c101114 */
[----:B------:R-:W-:Y:S01]  /*1f150*/  ISETP.LT.OR P5, PT, R0, 0xf9, !P2 ;  /* 0x000000f90000780c */ /* 0x000fe200057a1670 */
[----:B------:R-:W-:Y:S02]  /*1f160*/  FMUL R5, R37, UR22 ;  /* 0x0000001625057c20 */ /* 0x000fe40008400000 */
[----:B------:R-:W3:Y:S04]  /*1f170*/  LDL.LU R37, [R1+0x278] ;  /* 0x0002780001257983 */ /* 0x000ee80000300800 */
[----:B------:R1:W-:Y:S04]  /*1f180*/  @!P1 STG.E.U8 desc[UR20][R24.64+0xf0], R7 ;  /* 0x0000f00718009986 */ /* 0x0003e8000c101114 */
[----:B------:R-:W-:Y:S04]  /*1f190*/  @!P6 STG.E.U8 desc[UR20][R2.64+0xf8], R13 ;  /* 0x0000f80d0200e986 */ /* 0x000fe8000c101114 */
[----:B------:R4:W-:Y:S01]  /*1f1a0*/  @!P3 STG.E.U8 desc[UR20][R2.64+0xf9], R15 ;  /* 0x0000f90f0200b986 */ /* 0x0009e2000c101114 */
[----:B0-----:R-:W-:-:S03]  /*1f1b0*/  F2FP.SATFINITE.E4M3.F32.PACK_AB_MERGE_C R11, RZ, R4, RZ ;  /* 0x00000004ff0b723e */ /* 0x001fc600048070ff */
[----:B------:R0:W-:Y:S01]  /*1f1c0*/  @!P5 STG.E.U8 desc[UR20][R24.64+0xf8], R9 ;  /* 0x0000f8091800d986 */ /* 0x0001e2000c101114 */
[----:B--2---:R-:W-:-:S03]  /*1f1d0*/  FMUL R6, R36, UR22 ;  /* 0x0000001624067c20 */ /* 0x004fc60008400000 */
[----:B------:R-:W2:Y:S01]  /*1f1e0*/  LDL.LU R36, [R1+0x27c] ;  /* 0x00027c0001247983 */ /* 0x000ea20000300800 */
[----:B-1----:R-:W-:-:S03]  /*1f1f0*/  FMUL R7, R35, UR22 ;  /* 0x0000001623077c20 */ /* 0x002fc60008400000 */
        /* <DEDUP_REMOVED lines=10> */
[----:B------:R-:W-:Y:S02]  /*1f2a0*/  ISETP.GE.AND P1, PT, R32, 0x81, PT ;  /* 0x000000812000780c */ /* 0x000fe40003f26270 */
[C---:B------:R-:W-:Y:S02]  /*1f2b0*/  ISETP.LT.OR P2, PT, R0.reuse, 0xfa, !P2 ;  /* 0x000000fa0000780c */ /* 0x040fe40005741670 */
[C---:B------:R-:W-:Y:S02]  /*1f2c0*/  ISETP.LT.OR P6, PT, R0.reuse, 0x1, !P1 ;  /* 0x000000010000780c */ /* 0x040fe40004fc1670 */
[----:B------:R-:W-:Y:S02]  /*1f2d0*/  ISETP.LT.OR P3, PT, R0, 0x2, !P1 ;  /* 0x000000020000780c */ /* 0x000fe40004f61670 */
[----:B------:R-:W-:Y:S02]  /*1f2e0*/  F2FP.SATFINITE.E4M3.F32.PACK_AB_MERGE_C R5, RZ, R5, RZ ;  /* 0x00000005ff05723e */ /* 0x000fe400048070ff */
[----:B------:R-:W-:-:S05]  /*1f2f0*/  ISETP.GE.AND P0, PT, R32, 0x89, PT ;  /* 0x000000892000780c */ /* 0x000fca0003f06270 */
[----:B------:R-:W-:Y:S01]  /*1f300*/  @!P2 STG.E.U8 desc[UR20][R24.64+0xf9], R11 ;  /* 0x0000f90b1800a986 */ /* 0x000fe2000c101114 */
[----:B------:R-:W-:-:S03]  /*1f310*/  F2FP.SATFINITE.E4M3.F32.PACK_AB_MERGE_C R13, RZ, R6, RZ ;  /* 0x00000006ff0d723e */ /* 0x000fc600048070ff */
[----:B------:R0:W-:Y:S01]  /*1f320*/  @!P6 STG.E.U8 desc[UR20][R28.64], R5 ;  /* 0x000000051c00e986 */ /* 0x0001e2000c101114 */
[C---:B------:R-:W-:Y:S02]  /*1f330*/  ISETP.LT.OR P6, PT, R0.reuse, 0x2, !P0 ;  /* 0x000000020000780c */ /* 0x040fe400047c1670 */
[C---:B------:R-:W-:Y:S01]  /*1f340*/  ISETP.LT.OR P5, PT, R0.reuse, 0x1, !P0 ;  /* 0x000000010000780c */ /* 0x040fe200047a1670 */
[----:B------:R1:W-:Y:S01]  /*1f350*/  @!P3 STG.E.U8 desc[UR20][R28.64+0x1], R13 ;  /* 0x0000010d1c00b986 */ /* 0x0003e2000c101114 */
[----:B------:R-:W-:Y:S02]  /*1f360*/  ISETP.LT.OR P2, PT, R0, 0xa, !P1 ;  /* 0x0000000a0000780c */ /* 0x000fe40004f41670 */
[----:B0-----:R-:W-:Y:S02]  /*1f370*/  F2FP.SATFINITE.E4M3.F32.PACK_AB_MERGE_C R5, RZ, R3, RZ ;  /* 0x00000003ff05723e */ /* 0x001fe400048070ff */
[----:B-1----:R-:W-:Y:S01]  /*1f380*/  F2FP.SATFINITE.E4M3.F32.PACK_AB_MERGE_C R13, RZ, R2, RZ ;  /* 0x00000002ff0d723e */ /* 0x002fe200048070ff */
[----:B------:R-:W-:-:S02]  /*1f390*/  FMUL R3, R38, UR22 ;  /* 0x0000001626037c20 */ /* 0x000fc40008400000 */
[----:B------:R-:W3:Y:S01]  /*1f3a0*/  LDL.LU R38, [R1+0x294] ;  /* 0x0002940001267983 */ /* 0x000ee20000300800 */
[----:B------:R-:W-:Y:S02]  /*1f3b0*/  F2FP.SATFINITE.E4M3.F32.PACK_AB_MERGE_C R11, RZ, R4, RZ ;  /* 0x00000004ff0b723e */ /* 0x000fe400048070ff */
[----:B------:R-:W-:Y:S01]  /*1f3c0*/  ISETP.LT.OR P3, PT, R0, 0x9, !P1 ;  /* 0x000000090000780c */ /* 0x000fe20004f61670 */
[----:B------:R0:W-:Y:S01]  /*1f3d0*/  @!P6 STG.E.U8 desc[UR20][R26.64+0x1], R9 ;  /* 0x000001091a00e986 */ /* 0x0001e2000c101114 */
[----:B------:R-:W-:-:S03]  /*1f3e0*/  FMUL R2, R37, UR22 ;  /* 0x0000001625027c20 */ /* 0x000fc60008400000 */
[----:B------:R-:W3:Y:S01]  /*1f3f0*/  LDL.LU R37, [R1+0x298] ;  /* 0x0002980001257983 */ /* 0x000ee20000300800 */
[----:B------:R-:W-:Y:S02]  /*1f400*/  F2FP.SATFINITE.E4M3.F32.PACK_AB_MERGE_C R7, RZ, R7, RZ ;  /* 0x00000007ff07723e */ /* 0x000fe400048070ff */
[----:B0-----:R-:W-:-:S03]  /*1f410*/  F2FP.SATFINITE.E4M3.F32.PACK_AB_MERGE_C R9, RZ, R2, RZ ;  /* 0x00000002ff09723e */ /* 0x001fc600048070ff */
        /* <DEDUP_REMOVED lines=8> */
[----:B------:R-:W2:Y:S03]  /*1f4a0*/  LDL.LU R35, [R1+0x2a0] ;  /* 0x0002a00001237983 */ /* 0x000ea60000300800 */
[----:B------:R-:W-:Y:S01]  /*1f4b0*/  F2FP.SATFINITE.E4M3.F32.PACK_AB_MERGE_C R15, RZ, R2, RZ ;  /* 0x00000002ff0f723e */ /* 0x000fe200048070ff */
[----:B----4-:R-:W-:Y:S02]  /*1f4c0*/  FMUL R2, R34, UR22 ;  /* 0x0000001622027c20 */ /* 0x010fe40008400000 */
[----:B------:R-:W4:Y:S01]  /*1f4d0*/  LDL.LU R34, [R1+0x2a4] ;  /* 0x0002a40001227983 */ /* 0x000f220000300800 */
[----:B-----5:R-:W-:-:S03]  /*1f4e0*/  FMUL R3, R33, UR22 ;  /* 0x0000001621037c20 */ /* 0x020fc60008400000 */
[----:B------:R-:W5:Y:S01]  /*1f4f0*/  LDL.LU R33, [R1+0x2a8] ;  /* 0x0002a80001217983 */ /* 0x000f620000300800 */
[----:B---3--:R-:W-:-:S03]  /*1f500*/  FMUL R4, R31, UR22 ;  /* 0x000000161f047c20 */ /* 0x008fc60008400000 */
[----:B------:R-:W3:Y:S01]  /*1f510*/  LDL.LU R31, [R1+0x2ac] ;  /* 0x0002ac00011f7983 */ /* 0x000ee20000300800 */
[----:B0-----:R-:W-:-:S03]  /*1f520*/  FMUL R5, R30, UR22 ;  /* 0x000000161e057c20 */ /* 0x001fc60008400000 */
[----:B------:R-:W3:Y:S01]  /*1f530*/  LDL.LU R30, [R1+0x2b0] ;  /* 0x0002b000011e7983 */ /* 0x000ee20000300800 */
[C---:B------:R-:W-:Y:S02]  /*1f540*/  ISETP.LT.OR P6, PT, R0.reuse, 0xa, !P0 ;  /* 0x0000000a0000780c */ /* 0x040fe400047c1670 */
[C---:B------:R-:W-:Y:S02]  /*1f550*/  ISETP.LT.OR P5, PT, R0.reuse, 0x9, !P0 ;  /* 0x000000090000780c */ /* 0x040fe400047a1670 */
[C---:B------:R-:W-:Y:S02]  /*1f560*/  ISETP.LT.OR P3, PT, R0.reuse, 0x11, !P1 ;  /* 0x000000110000780c */ /* 0x040fe40004f61670 */
[----:B------:R-:W-:-:S07]  /*1f570*/  ISETP.LT.OR P2, PT, R0, 0x12, !P1 ;  /* 0x000000120000780c */ /* 0x000fce0004f41670 */
[----:B------:R0:W-:Y:S01]  /*1f580*/  @!P6 STG.E.U8 desc[UR20][R26.64+0x9], R7 ;  /* 0x000009071a00e986 */ /* 0x0001e2000c101114 */
[----:B------:R-:W-:-:S03]  /*1f590*/  ISETP.LT.OR P6, PT, R0, 0x12, !P0 ;  /* 0x000000120000780c */ /* 0x000fc600047c1670 */
[----:B------:R-:W-:Y:S01]  /*1f5a0*/  @!P5 STG.E.U8 desc[UR20][R26.64+0x8], R13 ;  /* 0x0000080d1a00d986 */ /* 0x000fe2000c101114 */
[----:B------:R-:W-:-:S03]  /*1f5b0*/  ISETP.LT.OR P5, PT, R0, 0x11, !P0 ;  /* 0x000000110000780c */ /* 0x000fc600047a1670 */
[----:B------:R1:W-:Y:S01]  /*1f5c0*/  @!P3 STG.E.U8 desc[UR20][R28.64+0x10], R9 ;  /* 0x000010091c00b986 */ /* 0x0003e2000c101114 */
[C---:B------:R-:W-:Y:S02]  /*1f5d0*/  ISETP.LT.OR P3, PT, R0.reuse, 0x19, !P1 ;  /* 0x000000190000780c */ /* 0x040fe40004f61670 */
[----:B0-----:R-:W-:Y:S01]  /*1f5e0*/  F2FP.SATFINITE.E4M3.F32.PACK_AB_MERGE_C R7, RZ, R2, RZ ;  /* 0x00000002ff07723e */ /* 0x001fe200048070ff */
[----:B------:R0:W-:Y:S01]  /*1f5f0*/  @!P2 STG.E.U8 desc[UR20][R28.64+0x11], R11 ;  /* 0x0000110b1c00a986 */ /* 0x0001e2000c101114 */
[----:B------:R-:W-:Y:S02]  /*1f600*/  ISETP.LT.OR P2, PT, R0, 0x1a, !P1 ;  /* 0x0000001a0000780c */ /* 0x000fe40004f41670 */
[----:B-1----:R-:W-:Y:S01]  /*1f610*/  F2FP.SATFINITE.E4M3.F32.PACK_AB_MERGE_C R9, RZ, R3, RZ ;  /* 0x00000003ff09723e */ /* 0x002fe200048070ff */
[----:B------:R-:W-:Y:S02]  /*1f620*/  FMUL R2, R38, UR22 ;  /* 0x0000001626027c20 */ /* 0x000fe40008400000 */
[----:B------:R-:W3:Y:S01]  /*1f630*/  LDL.LU R38, [R1+0x2b4] ;  /* 0x0002b40001267983 */ /* 0x000ee20000300800 */
[----:B0-----:R-:W-:-:S03]  /*1f640*/  F2FP.SATFINITE.E4M3.F32.PACK_AB_MERGE_C R11, RZ, R4, RZ ;  /* 0x00000004ff0b723e */ /* 0x001fc600048070ff */
[----:B------:R0:W-:Y:S01]  /*1f650*/  @!P6 STG.E.U8 desc[UR20][R26.64+0x11], R7 ;  /* 0x000011071a00e986 */ /* 0x0001e2000c101114 */
[----:B------:R-:W-:Y:S01]  /*1f660*/  ISETP.LT.OR P6, PT, R0, 0x1a, !P0 ;  /* 0x0000001a0000780c */ /* 0x000fe200047c1670 */
[----:B------:R-:W-:Y:S02]  /*1f670*/  FMUL R3, R37, UR22 ;  /* 0x0000001625037c20 */ /* 0x000fe40008400000 */
[----:B------:R-:W3:Y:S01]  /*1f680*/  LDL.LU R37, [R1+0x2b8] ;  /* 0x0002b80001257983 */ /* 0x000ee20000300800 */
[----:B0-----:R-:W-:-:S03]  /*1f690*/  F2FP.SATFINITE.E4M3.F32.PACK_AB_MERGE_C R7, RZ, R2, RZ ;  /* 0x00000002ff07723e */ /* 0x001fc600048070ff */
[----:B------:R-:W-:Y:S04]  /*1f6a0*/  @!P5 STG.E.U8 desc[UR20][R26.64+0x10], R15 ;  /* 0x0000100f1a00d986 */ /* 0x000fe8000c101114 */
        /* <DEDUP_REMOVED lines=13> */
[----:B------:R-:W5:Y:S02]  /*1f780*/  LDL.LU R33, [R1+0x2c8] ;  /* 0x0002c80001217983 */ /* 0x000f640000300800 */
        /* <DEDUP_REMOVED lines=8> */
[----:B------:R-:W-:Y:S02]  /*1f810*/  F2FP.SATFINITE.E4M3.F32.PACK_AB_MERGE_C R5, RZ, R5, RZ ;  /* 0x00000005ff05723e */ /* 0x000fe400048070ff */
[----:B------:R-:W-:-:S05]  /*1f820*/  ISETP.LT.OR P6, PT, R0, 0x22, !P0 ;  /* 0x000000220000780c */ /* 0x000fca00047c1670 */
[----:B------:R0:W-:Y:S01]  /*1f830*/  @!P5 STG.E.U8 desc[UR20][R26.64+0x18], R5 ;  /* 0x000018051a00d986 */ /* 0x0001e2000c101114 */
[----:B------:R-:W-:-:S03]  /*1f840*/  ISETP.LT.OR P5, PT, R0, 0x21, !P0 ;  /* 0x000000210000780c */ /* 0x000fc600047a1670 */
[----:B------:R-:W-:Y:S01]  /*1f850*/  @!P3 STG.E.U8 desc[UR20][R28.64+0x20], R9 ;  /* 0x000020091c00b986 */ /* 0x000fe2000c101114 */
[----:B------:R-:W-:-:S03]  /*1f860*/  ISETP.LT.OR P3, PT, R0, 0x29, !P1 ;  /* 0x000000290000780c */ /* 0x000fc60004f61670 */
[----:B------:R1:W-:Y:S01]  /*1f870*/  @!P2 STG.E.U8 desc[UR20][R28.64+0x21], R11 ;  /* 0x0000210b1c00a986 */ /* 0x0003e2000c101114 */
[----:B------:R-:W-:Y:S02]  /*1f880*/  ISETP.LT.OR P2, PT, R0, 0x2a, !P1 ;  /* 0x0000002a0000780c */ /* 0x000fe40004f41670 */
[----:B0-----:R-:W-:Y:S02]  /*1f890*/  F2FP.SATFINITE.E4M3.F32.PACK_AB_MERGE_C R5, RZ, R3, RZ ;  /* 0x00000003ff05723e */ /* 0x001fe400048070ff */
[----:B-1----:R-:W-:Y:S01]  /*1f8a0*/  F2FP.SATFINITE.E4M3.F32.PACK_AB_MERGE_C R11, RZ, R2, RZ ;  /* 0x00000002ff0b723e */ /* 0x002fe200048070ff */
[----:B------:R-:W-:Y:S02]  /*1f8b0*/  FMUL R2, R38, UR22 ;  /* 0x0000001626027c20 */ /* 0x000fe40008400000 */
[----:B------:R-:W3:Y:S01]  /*1f8c0*/  LDL.LU R38, [R1+0x2d4] ;  /* 0x0002d40001267983 */ /* 0x000ee20000300800 */
[----:B------:R-:W-:-:S03]  /*1f8d0*/  F2FP.SATFINITE.E4M3.F32.PACK_AB_MERGE_C R9, RZ, R4, RZ ;  /* 0x00000004ff09723e */ /* 0x000fc600048070ff */
[----:B------:R-:W-:Y:S01]  /*1f8e0*/  @!P6 STG.E.U8 desc[UR20][R26.64+0x21], R5 ;  /* 0x000021051a00e986 */ /* 0x000fe2000c101114 */
[----:B------:R-:W-:Y:S01]  /*1f8f0*/  ISETP.LT.OR P6, PT, R0, 0x2a, !P0 ;  /* 0x0000002a0000780c */ /* 0x000fe200047c1670 */
[----:B------:R-:W-:Y:S02]  /*1f900*/  FMUL R3, R37, UR22 ;  /* 0x0000001625037c20 */ /* 0x000fe40008400000 */
[----:B------:R-:W3:Y:S04]  /*1f910*/  LDL.LU R37, [R1+0x2d8] ;  /* 0x0002d80001257983 */ /* 0x000ee80000300800 */
[----:B------:R-:W-:Y:S04]  /*1f920*/  @!P5 STG.E.U8 desc[UR20][R26.64+0x20], R13 ;  /* 0x0000200d1a00d986 */ /* 0x000fe8000c101114 */
[----:B------:R0:W-:Y:S04]  /*1f930*/  @!P3 STG.E.U8 desc[UR20][R28.64+0x28], R7 ;  /* 0x000028071c00b986 */ /* 0x0001e8000c101114 */
[----:B------:R1:W-:Y:S01]  /*1f940*/  @!P2 STG.E.U8 desc[UR20][R28.64+0x29], R9 ;  /* 0x000029091c00a986 */ /* 0x0003e2000c101114 */
[----:B0-----:R-:W-:-:S02]  /*1f950*/  F2FP.SATFINITE.E4M3.F32.PACK_AB_MERGE_C R7, RZ, R2, RZ ;  /* 0x00000002ff07723e */ /* 0x001fc400048070ff */
[----:B-1----:R-:W-:-:S03]  /*1f960*/  F2FP.SATFINITE.E4M3.F32.PACK_AB_MERGE_C R9, RZ, R3, RZ ;  /* 0x00000003ff09723e */ /* 0x002fc600048070ff */
[----:B------:R0:W-:Y:S01]  /*1f970*/  @!P6 STG.E.U8 desc[UR20][R26.64+0x29], R7 ;  /* 0x000029071a00e986 */ /* 0x0001e2000c101114 */
[----:B--2---:R-:W-:-:S03]  /*1f980*/  FMUL R4, R36, UR22 ;  /* 0x0000001624047c20 */ /* 0x004fc60008400000 */
[----:B------:R-:W2:Y:S02]  /*1f990*/  LDL.LU R36, [R1+0x2dc] ;  /* 0x0002dc0001247983 */ /* 0x000ea40000300800 */
[----:B------:R-:W-:Y:S01]  /*1f9a0*/  F2FP.SATFINITE.E4M3.F32.PACK_AB_MERGE_C R13, RZ, R4, RZ ;  /* 0x00000004ff0d723e */ /* 0x000fe200048070ff */
        /* <DEDUP_REMOVED lines=15> */
[----:B------:R-:W-:Y:S01]  /*1faa0*/  @!P5 STG.E.U8 desc[UR20][R26.64+0x28], R11 ;  /* 0x0000280b1a00d986 */ /* 0x000fe2000c101114 */
[----:B------:R-:W-:-:S03]  /*1fab0*/  ISETP.LT.OR P5, PT, R0, 0x31, !P0 ;  /* 0x000000310000780c */ /* 0x000fc600047a1670 */
[----:B------:R0:W-:Y:S01]  /*1fac0*/  @!P2 STG.E.U8 desc[UR20][R28.64+0x31], R13 ;  /* 0x0000310d1c00a986 */ /* 0x0001e2000c101114 */
[----:B------:R-:W-:-:S03]  /*1fad0*/  ISETP.LT.OR P2, PT, R0, 0x3a, !P1 ;  /* 0x0000003a0000780c */ /* 0x000fc60004f41670 */
[----:B------:R1:W-:Y:S01]  /*1fae0*/  @!P3 STG.E.U8 desc[UR20][R28.64+0x30], R9 ;  /* 0x000030091c00b986 */ /* 0x0003e2000c101114 */
[----:B------:R-:W-:Y:S02]  /*1faf0*/  ISETP.LT.OR P3, PT, R0, 0x39, !P1 ;  /* 0x000000390000780c */ /* 0x000fe40004f61670 */
[----:B------:R-:W-:Y:S02]  /*1fb00*/  F2FP.SATFINITE.E4M3.F32.PACK_AB_MERGE_C R5, RZ, R5, RZ ;  /* 0x00000005ff05723e */ /* 0x000fe400048070ff */
[----:B0-----:R-:W-:Y:S02]  /*1fb10*/  F2FP.SATFINITE.E4M3.F32.PACK_AB_MERGE_C R13, RZ, R2, RZ ;  /* 0x00000002ff0d723e */ /* 0x001fe400048070ff */
[----:B-1----:R-:W-:Y:S01]  /*1fb20*/  F2FP.SATFINITE.E4M3.F32.PACK_AB_MERGE_C R9, RZ, R3, RZ ;  /* 0x00000003ff09723e */ /* 0x002fe200048070ff */
[----:B------:R-:W-:Y:S02]  /*1fb30*/  FMUL R3, R38, UR22 ;  /* 0x0000001626037c20 */ /* 0x000fe40008400000 */
[----:B------:R-:W3:Y:S01]  /*1fb40*/  LDL.LU R38, [R1+0x2f4] ;  /* 0x0002f40001267983 */ /* 0x000ee20000300800 */
[----:B------:R-:W-:-:S03]  /*1fb50*/  F2FP.SATFINITE.E4M3.F32.PACK_AB_MERGE_C R11, RZ, R4, RZ ;  /* 0x00000004ff0b723e */ /* 0x000fc600048070ff */
[----:B------:R0:W-:Y:S01]  /*1fb60*/  @!P6 STG.E.U8 desc[UR20][R26.64+0x31], R7 ;  /* 0x000031071a00e986 */ /* 0x0001e2000c101114 */
[----:B------:R-:W-:-:S03]  /*1fb70*/  FMUL R2, R37, UR22 ;  /* 0x0000001625027c20 */ /* 0x000fc60008400000 */
[----:B------:R-:W3:Y:S01]  /*1fb80*/  LDL.LU R37, [R1+0x2f8] ;  /* 0x0002f80001257983 */ /* 0x000ee20000300800 */
[----:B------:R-:W-:Y:S02]  /*1fb90*/  ISETP.LT.OR P6, PT, R0, 0x3a, !P0 ;  /* 0x0000003a0000780c */ /* 0x000fe400047c1670 */
[----:B0-----:R-:W-:Y:S01]  /*1fba0*/  F2FP.SATFINITE.E4M3.F32.PACK_AB_MERGE_C R7, RZ, R2, RZ ;  /* 0x00000002ff07723e */ /* 0x001fe200048070ff */
[----:B------:R0:W-:Y:S04]  /*1fbb0*/  @!P5 STG.E.U8 desc[UR20][R26.64+0x30], R5 ;  /* 0x000030051a00d986 */ /* 0x0001e8000c101114 */
[----:B------:R-:W-:Y:S04]  /*1fbc0*/  @!P2 STG.E.U8 desc[UR20][R28.64+0x39], R11 ;  /* 0x0000390b1c00a986 */ /* 0x000fe8000c101114 */
[----:B------:R1:W-:Y:S01]  /*1fbd0*/  @!P3 STG.E.U8 desc[UR20][R28.64+0x38], R9 ;  /* 0x000038091c00b986 */ /* 0x0003e2000c101114 */
[----:B0-----:R-:W-:-:S05]  /*1fbe0*/  F2FP.SATFINITE.E4M3.F32.PACK_AB_MERGE_C R5, RZ, R3, RZ ;  /* 0x00000003ff05723e */ /* 0x001fca00048070ff */
        /* <DEDUP_REMOVED lines=42> */
[----:B------:R-:W-:Y:S01]  /*1fe90*/  F2FP.SATFINITE.E4M3.F32.PACK_AB_MERGE_C R11, RZ, R4, RZ ;  /* 0x00000004ff0b723e */ /* 0x000fe200048070ff */
[----:B------:R-:W-:Y:S02]  /*1fea0*/  FMUL R2, R35, UR22 ;  /* 0x0000001623027c20 */ /* 0x000fe40008400000 */
[----:B------:R-:W2:Y:S03]  /*1feb0*/  LDL.LU R35, [R1+0x320] ;  /* 0x0003200001237983 */ /* 0x000ea60000300800 */
[----:B-1----:R-:W-:Y:S01]  /*1fec0*/  F2FP.SATFINITE.E4M3.F32.PACK_AB_MERGE_C R13, RZ, R2, RZ ;  /* 0x00000002ff0d723e */ /* 0x002fe200048070ff */
        /* <DEDUP_REMOVED lines=146> */
[----:B------:R-:W-:-:S03]  /*207f0*/  FMUL R3, R37, UR22 ;  /* 0x0000001625037c20 */ /* 0x000fc60008400000 */
[----:B------:R-:W3:Y:S04]  /*20800*/  LDL.LU R37, [R1+0x398] ;  /* 0x0003980001257983 */ /* 0x000ee80000300800 */
[----:B------:R-:W-:Y:S04]  /*20810*/  @!P5 STG.E.U8 desc[UR20][R26.64+0x80], R13 ;  /* 0x0000800d1a00d986 */ /* 0x000fe8000c101114 */
[----:B------:R0:W-:Y:S04]  /*20820*/  @!P3 STG.E.U8 desc[UR20][R28.64+0x88], R7 ;  /* 0x000088071c00b986 */ /* 0x0001e8000c101114 */
[----:B------:R1:W-:Y:S01]  /*20830*/  @!P2 STG.E.U8 desc[UR20][R28.64+0x89], R9 ;  /* 0x000089091c00a986 */ /* 0x0003e2000c101114 */
[----:B0-----:R-:W-:-:S02]  /*20840*/  F2FP.SATFINITE.E4M3.F32.PACK_AB_MERGE_C R7, RZ, R2, RZ ;  /* 0x00000002ff07723e */ /* 0x001fc400048070ff */
[----:B-1----:R-:W-:Y:S01]  /*20850*/  F2FP.SATFINITE.E4M3.F32.PACK_AB_MERGE_C R9, RZ, R3, RZ ;  /* 0x00000003ff09723e */ /* 0x002fe200048070ff */
[----:B--2---:R-:W-:Y:S02]  /*20860*/  FMUL R4, R36, UR22 ;  /* 0x0000001624047c20 */ /* 0x004fe40008400000 */
[----:B------:R-:W2:Y:S03]  /*20870*/  LDL.LU R36, [R1+0x39c] ;  /* 0x00039c0001247983 */ /* 0x000ea60000300800 */
[----:B------:R-:W-:Y:S01]  /*20880*/  F2FP.SATFINITE.E4M3.F32.PACK_AB_MERGE_C R13, RZ, R4, RZ ;  /* 0x00000004ff0d723e */ /* 0x000fe200048070ff */
[----:B------:R-:W-:Y:S02]  /*20890*/  FMUL R5, R35, UR22 ;  /* 0x0000001623057c20 */ /* 0x000fe40008400000 */
[----:B------:R-:W2:Y:S01]  /*208a0*/  LDL.LU R35, [R1+0x3a0] ;  /* 0x0003a00001237983 */ /* 0x000ea20000300800 */
[----:B----4-:R-:W-:-:S03]  /*208b0*/  FMUL R2, R34, UR22 ;  /* 0x0000001622027c20 */ /* 0x010fc60008400000 */
[----:B------:R-:W4:Y:S01]  /*208c0*/  LDL.LU R34, [R1+0x3a4] ;  /* 0x0003a40001227983 */ /* 0x000f220000300800 */
[----:B-----5:R-:W-:-:S03]  /*208d0*/  FMUL R3, R33, UR22 ;  /* 0x0000001621037c20 */ /* 0x020fc60008400000 */
[----:B------:R-:W5:Y:S01]  /*208e0*/  LDL.LU R33, [R1+0x3a8] ;  /* 0x0003a80001217983 */ /* 0x000f620000300800 */
        /* <DEDUP_REMOVED lines=16> */
[----:B------:R-:W-:Y:S01]  /*209f0*/  @!P2 STG.E.U8 desc[UR20][R28.64+0x91], R13 ;  /* 0x0000910d1c00a986 */ /* 0x000fe2000c101114 */
[----:B------:R-:W-:Y:S02]  /*20a00*/  ISETP.LT.OR P2, PT, R0, 0x9a, !P1 ;  /* 0x0000009a0000780c */ /* 0x000fe40004f41670 */
        /* <DEDUP_REMOVED lines=82> */
[----:B------:R0:W-:Y:S01]  /*20f30*/  @!P6 STG.E.U8 desc[UR20][R26.64+0xb1], R7 ;  /* 0x0000b1071a00e986 */ /* 0x0001e2000c101114 */
[----:B------:R-:W-:-:S03]  /*20f40*/  FMUL R3, R38, UR22 ;  /* 0x0000001626037c20 */ /* 0x000fc60008400000 */
[----:B------:R-:W3:Y:S01]  /*20f50*/  LDL.LU R38, [R1+0x3f4] ;  /* 0x0003f40001267983 */ /* 0x000ee20000300800 */
[----:B------:R-:W-:Y:S02]  /*20f60*/  F2FP.SATFINITE.E4M3.F32.PACK_AB_MERGE_C R11, RZ, R4, RZ ;  /* 0x00000004ff0b723e */ /* 0x000fe400048070ff */
[----:B------:R-:W-:Y:S01]  /*20f70*/  ISETP.LT.OR P6, PT, R0, 0xba, !P0 ;  /* 0x000000ba0000780c */ /* 0x000fe200047c1670 */
[----:B------:R-:W-:Y:S02]  /*20f80*/  FMUL R2, R37, UR22 ;  /* 0x0000001625027c20 */ /* 0x000fe40008400000 */
[----:B------:R-:W3:Y:S03]  /*20f90*/  LDL.LU R37, [R1+0x3f8] ;  /* 0x0003f80001257983 */ /* 0x000ee60000300800 */
        /* <DEDUP_REMOVED lines=31> */
[----:B-1----:R-:W-:-:S03]  /*21190*/  F2FP.SATFINITE.E4M3.F32.PACK_AB_MERGE_C R9, RZ, R3, RZ ;  /* 0x00000003ff09723e */ /* 0x002fc600048070ff */
[----:B------:R0:W-:Y:S01]  /*211a0*/  @!P6 STG.E.U8 desc[UR20][R26.64+0xc1], R7 ;  /* 0x0000c1071a00e986 */ /* 0x0001e2000c101114 */
[----:B------:R-:W-:Y:S01]  /*211b0*/  FMUL R2, R38, UR22 ;  /* 0x0000001626027c20 */ /* 0x000fe20008400000 */
[----:B------:R-:W-:Y:S02]  /*211c0*/  ISETP.LT.OR P6, PT, R0, 0xca, !P0 ;  /* 0x000000ca0000780c */ /* 0x000fe400047c1670 */
[----:B------:R-:W3:Y:S01]  /*211d0*/  LDL.LU R38, [R1+0x414] ;  /* 0x0004140001267983 */ /* 0x000ee20000300800 */
[----:B------:R-:W-:Y:S01]  /*211e0*/  F2FP.SATFINITE.E4M3.F32.PACK_AB_MERGE_C R13, RZ, R4, RZ ;  /* 0x00000004ff0d723e */ /* 0x000fe200048070ff */
        /* <DEDUP_REMOVED lines=24> */
[C---:B------:R-:W-:Y:S01]  /*21370*/  ISETP.LT.OR P3, PT, R0.reuse, 0xd1, !P1 ;  /* 0x000000d10000780c */ /* 0x040fe20004f61670 */
[----:B------:R-:W3:Y:S01]  /*21380*/  LDL.LU R40, [R1+0x434] ;  /* 0x0004340001287983 */ /* 0x000ee20000300800 */
[C---:B------:R-:W-:Y:S02]  /*21390*/  ISETP.LT.OR P2, PT, R0.reuse, 0xd2, !P1 ;  /* 0x000000d20000780c */ /* 0x040fe40004f41670 */
[----:B------:R-:W-:Y:S02]  /*213a0*/  ISETP.LT.OR P6, PT, R0, 0xd2, !P0 ;  /* 0x000000d20000780c */ /* 0x000fe400047c1670 */
[----:B------:R-:W-:-:S05]  /*213b0*/  F2FP.SATFINITE.E4M3.F32.PACK_AB_MERGE_C R5, RZ, R5, RZ ;  /* 0x00000005ff05723e */ /* 0x000fca00048070ff */
[----:B------:R0:W-:Y:S01]  /*213c0*/  @!P5 STG.E.U8 desc[UR20][R26.64+0xc8], R5 ;  /* 0x0000c8051a00d986 */ /* 0x0001e2000c101114 */
[----:B------:R-:W-:-:S03]  /*213d0*/  ISETP.LT.OR P5, PT, R0, 0xd1, !P0 ;  /* 0x000000d10000780c */ /* 0x000fc600047a1670 */
[----:B------:R-:W-:Y:S01]  /*213e0*/  @!P3 STG.E.U8 desc[UR20][R28.64+0xd0], R9 ;  /* 0x0000d0091c00b986 */ /* 0x000fe2000c101114 */
[----:B------:R-:W-:-:S03]  /*213f0*/  ISETP.LT.OR P3, PT, R0, 0xd9, !P1 ;  /* 0x000000d90000780c */ /* 0x000fc60004f61670 */
[----:B------:R1:W-:Y:S01]  /*21400*/  @!P2 STG.E.U8 desc[UR20][R28.64+0xd1], R11 ;  /* 0x0000d10b1c00a986 */ /* 0x0003e2000c101114 */
[----:B0-----:R-:W-:Y:S02]  /*21410*/  F2FP.SATFINITE.E4M3.F32.PACK_AB_MERGE_C R5, RZ, R3, RZ ;  /* 0x00000003ff05723e */ /* 0x001fe400048070ff */
[----:B------:R-:W-:-:S03]  /*21420*/  ISETP.LT.OR P2, PT, R0, 0xda, !P1 ;  /* 0x000000da0000780c */ /* 0x000fc60004f41670 */
[----:B------:R-:W-:Y:S01]  /*21430*/  @!P6 STG.E.U8 desc[UR20][R26.64+0xd1], R5 ;  /* 0x0000d1051a00e986 */ /* 0x000fe2000c101114 */
[----:B-1----:R-:W-:Y:S02]  /*21440*/  F2FP.SATFINITE.E4M3.F32.PACK_AB_MERGE_C R11, RZ, R2, RZ ;  /* 0x00000002ff0b723e */ /* 0x002fe400048070ff */
[----:B------:R-:W-:Y:S01]  /*21450*/  ISETP.LT.OR P6, PT, R0, 0xda, !P0 ;  /* 0x000000da0000780c */ /* 0x000fe200047c1670 */
[----:B------:R-:W-:Y:S02]  /*21460*/  FMUL R2, R38, UR22 ;  /* 0x0000001626027c20 */ /* 0x000fe40008400000 */
[----:B------:R-:W3:Y:S01]  /*21470*/  LDL.LU R38, [R1+0x438] ;  /* 0x0004380001267983 */ /* 0x000ee20000300800 */
[----:B------:R-:W-:Y:S01]  /*21480*/  F2FP.SATFINITE.E4M3.F32.PACK_AB_MERGE_C R9, RZ, R4, RZ ;  /* 0x00000004ff09723e */ /* 0x000fe200048070ff */
        /* <DEDUP_REMOVED lines=14> */
[----:B------:R-:W4:Y:S02]  /*21570*/  LDL.LU R34, [R1+0x448] ;  /* 0x0004480001227983 */ /* 0x000f240000300800 */
[----:B0-----:R-:W-:Y:S01]  /*21580*/  F2FP.SATFINITE.E4M3.F32.PACK_AB_MERGE_C R7, RZ, R2, RZ ;  /* 0x00000002ff07723e */ /* 0x001fe200048070ff */
[----:B-----5:R-:W-:Y:S02]  /*21590*/  FMUL R3, R33, UR22 ;  /* 0x0000001621037c20 */ /* 0x020fe40008400000 */
[----:B------:R-:W5:Y:S01]  /*215a0*/  LDL.LU R33, [R1+0x44c] ;  /* 0x00044c0001217983 */ /* 0x000f620000300800 */
[----:B---3--:R-:W-:-:S03]  /*215b0*/  FMUL R4, R31, UR22 ;  /* 0x000000161f047c20 */ /* 0x008fc60008400000 */
        /* <DEDUP_REMOVED lines=13> */
[----:B------:R-:W-:Y:S02]  /*21690*/  F2FP.SATFINITE.E4M3.F32.PACK_AB_MERGE_C R5, RZ, R5, RZ ;  /* 0x00000005ff05723e */ /* 0x000fe400048070ff */
[----:B0-----:R-:W-:Y:S01]  /*216a0*/  F2FP.SATFINITE.E4M3.F32.PACK_AB_MERGE_C R11, RZ, R4, RZ ;  /* 0x00000004ff0b723e */ /* 0x001fe200048070ff */
[----:B------:R-:W-:Y:S01]  /*216b0*/  @!P6 STG.E.U8 desc[UR20][R26.64+0xe1], R7 ;  /* 0x0000e1071a00e986 */ /* 0x000fe2000c101114 */
[C---:B------:R-:W-:Y:S02]  /*216c0*/  ISETP.LT.OR P6, PT, R0.reuse, 0xea, !P0 ;  /* 0x000000ea0000780c */ /* 0x040fe400047c1670 */
[----:B-1----:R-:W-:Y:S01]  /*216d0*/  F2FP.SATFINITE.E4M3.F32.PACK_AB_MERGE_C R9, RZ, R3, RZ ;  /* 0x00000003ff09723e */ /* 0x002fe200048070ff */
[----:B------:R0:W-:Y:S01]  /*216e0*/  @!P5 STG.E.U8 desc[UR20][R26.64+0xe0], R5 ;  /* 0x0000e0051a00d986 */ /* 0x0001e2000c101114 */
[----:B------:R-:W-:-:S03]  /*216f0*/  ISETP.LT.OR P5, PT, R0, 0xe9, !P0 ;  /* 0x000000e90000780c */ /* 0x000fc600047a1670 */
[----:B------:R-:W-:Y:S01]  /*21700*/  @!P2 STG.E.U8 desc[UR20][R28.64+0xe9], R11 ;  /* 0x0000e90b1c00a986 */ /* 0x000fe2000c101114 */
[----:B------:R-:W-:Y:S01]  /*21710*/  ISETP.LT.OR P2, PT, R0, 0xf2, !P1 ;  /* 0x000000f20000780c */ /* 0x000fe20004f41670 */
[----:B------:R-:W-:Y:S02]  /*21720*/  FMUL R3, R40, UR22 ;  /* 0x0000001628037c20 */ /* 0x000fe40008400000 */
[----:B------:R1:W-:Y:S01]  /*21730*/  @!P3 STG.E.U8 desc[UR20][R28.64+0xe8], R9 ;  /* 0x0000e8091c00b986 */ /* 0x0003e2000c101114 */
[----:B------:R-:W-:Y:S02]  /*21740*/  ISETP.LT.OR P3, PT, R0, 0xf1, !P1 ;  /* 0x000000f10000780c */ /* 0x000fe40004f61670 */
[----:B------:R-:W-:Y:S01]  /*21750*/  F2FP.SATFINITE.E4M3.F32.PACK_AB_MERGE_C R13, RZ, R2, RZ ;  /* 0x00000002ff0d723e */ /* 0x000fe200048070ff */
[----:B------:R-:W-:Y:S01]  /*21760*/  FMUL R2, R38, UR22 ;  /* 0x0000001626027c20 */ /* 0x000fe20008400000 */
[----:B------:R-:W-:Y:S01]  /*21770*/  FMUL R4, R37, UR22 ;  /* 0x0000001625047c20 */ /* 0x000fe20008400000 */
[----:B------:R-:W-:-:S03]  /*21780*/  F2FP.SATFINITE.E4M3.F32.PACK_AB_MERGE_C R3, RZ, R3, RZ ;  /* 0x00000003ff03723e */ /* 0x000fc600048070ff */
[----:B0-----:R-:W-:Y:S02]  /*21790*/  F2FP.SATFINITE.E4M3.F32.PACK_AB_MERGE_C R5, RZ, R2, RZ ;  /* 0x00000002ff05723e */ /* 0x001fe400048070ff */
[----:B------:R-:W-:Y:S01]  /*217a0*/  F2FP.SATFINITE.E4M3.F32.PACK_AB_MERGE_C R7, RZ, R4, RZ ;  /* 0x00000004ff07723e */ /* 0x000fe200048070ff */
[----:B------:R-:W-:Y:S01]  /*217b0*/  @!P5 STG.E.U8 desc[UR20][R26.64+0xe8], R13 ;  /* 0x0000e80d1a00d986 */ /* 0x000fe2000c101114 */
[----:B------:R-:W-:-:S03]  /*217c0*/  ISETP.LT.OR P5, PT, R0, 0xf1, !P0 ;  /* 0x000000f10000780c */ /* 0x000fc600047a1670 */
[----:B------:R-:W-:Y:S01]  /*217d0*/  @!P6 STG.E.U8 desc[UR20][R26.64+0xe9], R3 ;  /* 0x0000e9031a00e986 */ /* 0x000fe2000c101114 */
[----:B------:R-:W-:-:S03]  /*217e0*/  ISETP.LT.OR P6, PT, R0, 0xf2, !P0 ;  /* 0x000000f20000780c */ /* 0x000fc600047c1670 */
[----:B------:R0:W-:Y:S01]  /*217f0*/  @!P2 STG.E.U8 desc[UR20][R28.64+0xf1], R7 ;  /* 0x0000f1071c00a986 */ /* 0x0001e2000c101114 */
[C---:B------:R-:W-:Y:S02]  /*21800*/  ISETP.LT.OR P2, PT, R0.reuse, 0xf9, !P1 ;  /* 0x000000f90000780c */ /* 0x040fe40004f41670 */
[C---:B------:R-:W-:Y:S01]  /*21810*/  ISETP.LT.OR P1, PT, R0.reuse, 0xfa, !P1 ;  /* 0x000000fa0000780c */ /* 0x040fe20004f21670 */
[----:B------:R3:W-:Y:S01]  /*21820*/  @!P3 STG.E.U8 desc[UR20][R28.64+0xf0], R5 ;  /* 0x0000f0051c00b986 */ /* 0x0007e2000c101114 */
[C---:B------:R-:W-:Y:S02]  /*21830*/  ISETP.LT.OR P3, PT, R0.reuse, 0xf9, !P0 ;  /* 0x000000f90000780c */ /* 0x040fe40004761670 */
[----:B------:R-:W-:Y:S01]  /*21840*/  ISETP.LT.OR P0, PT, R0, 0xfa, !P0 ;  /* 0x000000fa0000780c */ /* 0x000fe20004701670 */
[----:B--2---:R-:W-:-:S05]  /*21850*/  FMUL R2, R36, UR22 ;  /* 0x0000001624027c20 */ /* 0x004fca0008400000 */
[----:B-1----:R-:W-:-:S05]  /*21860*/  F2FP.SATFINITE.E4M3.F32.PACK_AB_MERGE_C R9, RZ, R2, RZ ;  /* 0x00000002ff09723e */ /* 0x002fca00048070ff */
[----:B------:R1:W-:Y:S01]  /*21870*/  @!P5 STG.E.U8 desc[UR20][R26.64+0xf0], R9 ;  /* 0x0000f0091a00d986 */ /* 0x0003e2000c101114 */
[----:B------:R-:W-:-:S05]  /*21880*/  FMUL R0, R35, UR22 ;  /* 0x0000001623007c20 */ /* 0x000fca0008400000 */
[----:B0-----:R-:W-:Y:S01]  /*21890*/  F2FP.SATFINITE.E4M3.F32.PACK_AB_MERGE_C R7, RZ, R0, RZ ;  /* 0x00000000ff07723e */ /* 0x001fe200048070ff */
[----:B----4-:R-:W-:Y:S01]  /*218a0*/  FMUL R2, R34, UR22 ;  /* 0x0000001622027c20 */ /* 0x010fe20008400000 */
[----:B-----5:R-:W-:-:S04]  /*218b0*/  FMUL R3, R33, UR22 ;  /* 0x0000001621037c20 */ /* 0x020fc80008400000 */
[----:B------:R-:W-:Y:S02]  /*218c0*/  F2FP.SATFINITE.E4M3.F32.PACK_AB_MERGE_C R11, RZ, R2, RZ ;  /* 0x00000002ff0b723e */ /* 0x000fe400048070ff */
[----:B------:R-:W-:Y:S01]  /*218d0*/  F2FP.SATFINITE.E4M3.F32.PACK_AB_MERGE_C R3, RZ, R3, RZ ;  /* 0x00000003ff03723e */ /* 0x000fe200048070ff */
[----:B------:R1:W-:Y:S01]  /*218e0*/  @!P6 STG.E.U8 desc[UR20][R26.64+0xf1], R7 ;  /* 0x0000f1071a00e986 */ /* 0x0003e2000c101114 */
[----:B---3--:R-:W-:Y:S01]  /*218f0*/  FMUL R4, R31, UR22 ;  /* 0x000000161f047c20 */ /* 0x008fe20008400000 */
[----:B------:R-:W-:-:S04]  /*21900*/  FMUL R5, R30, UR22 ;  /* 0x000000161e057c20 */ /* 0x000fc80008400000 */
[----:B------:R-:W-:Y:S02]  /*21910*/  F2FP.SATFINITE.E4M3.F32.PACK_AB_MERGE_C R13, RZ, R4, RZ ;  /* 0x00000004ff0d723e */ /* 0x000fe400048070ff */
[----:B------:R-:W-:Y:S01]  /*21920*/  F2FP.SATFINITE.E4M3.F32.PACK_AB_MERGE_C R5, RZ, R5, RZ ;  /* 0x00000005ff05723e */ /* 0x000fe200048070ff */
[----:B------:R1:W-:Y:S04]  /*21930*/  @!P2 STG.E.U8 desc[UR20][R28.64+0xf8], R11 ;  /* 0x0000f80b1c00a986 */ /* 0x0003e8000c101114 */
[----:B------:R1:W-:Y:S04]  /*21940*/  @!P1 STG.E.U8 desc[UR20][R28.64+0xf9], R3 ;  /* 0x0000f9031c009986 */ /* 0x0003e8000c101114 */
[----:B------:R1:W-:Y:S04]  /*21950*/  @!P3 STG.E.U8 desc[UR20][R26.64+0xf8], R13 ;  /* 0x0000f80d1a00b986 */ /* 0x0003e8000c101114 */
[----:B------:R1:W-:Y:S02]  /*21960*/  @!P0 STG.E.U8 desc[UR20][R26.64+0xf9], R5 ;  /* 0x0000f9051a008986 */ /* 0x0003e4000c101114 */
.L_x_552:
[----:B------:R-:W-:Y:S05]  /*21970*/  BSYNC B0 ;  /* 0x0000000000007941 */ /* 0x000fea0003800000 */
.L_x_38:
[----:B-12---:R-:W2:Y:S04]  /*21980*/  LDL.LU R3, [R1+0x460] ;  /* 0x0004600001037983 */ /* 0x006ea80000300800 */
[----:B------:R-:W2:Y:S01]  /*21990*/  LDL.LU R2, [R1+0x464] ;  /* 0x0004640001027983 */ /* 0x000ea20000300800 */
[----:B------:R-:W-:Y:S01]  /*219a0*/  ULDC UR6, c[0x0][0xc] ;  /* 0x0000030000067ab9 */ /* 0x000fe20000000800 */
[----:B------:R-:W-:Y:S01]  /*219b0*/  ULDC UR7, c[0x0][0x10] ;  /* 0x0000040000077ab9 */ /* 0x000fe20000000800 */
[----:B---34-:R-:W2:Y:S01]  /*219c0*/  LDC R5, c[0x0][0x14] ;  /* 0x00000500ff057b82 */ /* 0x018ea20000000800 */
[----:B------:R-:W-:Y:S01]  /*219d0*/  UIMAD.WIDE.U32 UR6, UR6, UR7, URZ ;  /* 0x00000007060672a5 */ /* 0x000fe2000f8e003f */
[----:B-----5:R-:W-:Y:S01]  /*219e0*/  PRMT R0, RZ, 0x7610, R0 ;  /* 0x00007610ff007816 */ /* 0x020fe20000000000 */
[----:B------:R-:W-:-:S04]  /*219f0*/  UMOV UR10, 0xffffffff ;  /* 0xffffffff000a7882 */ /* 0x000fc80000000000 */
[----:B--2---:R-:W-:-:S04]  /*21a00*/  IMAD.WIDE.U32 R2, R5, UR6, R2 ;  /* 0x0000000605027c25 */ /* 0x004fc8000f8e0002 */
[----:B------:R-:W-:Y:S01]  /*21a10*/  IMAD R5, R5, UR7, RZ ;  /* 0x0000000705057c24 */ /* 0x000fe2000f8e02ff */
[----:B------:R-:W-:Y:S01]  /*21a20*/  ULDC.64 UR6, c[0x0][0x650] ;  /* 0x0001940000067ab9 */ /* 0x000fe20000000a00 */
[----:B------:R-:W-:Y:S01]  /*21a30*/  IMAD.MOV.U32 R11, RZ, RZ, R2 ;  /* 0x000000ffff0b7224 */ /* 0x000fe200078e0002 */
[----:B------:R-:W-:Y:S01]  /*21a40*/  ISETP.GE.U32.AND P0, PT, R2, UR6, PT ;  /* 0x0000000602007c0c */ /* 0x000fe2000bf06070 */
[----:B------:R-:W-:Y:S02]  /*21a50*/  IMAD.IADD R13, R3, 0x1, R5 ;  /* 0x00000001030d7824 */ /* 0x000fe400078e0205 */
[----:B------:R-:W-:-:S03]  /*21a60*/  IMAD.MOV.U32 R2, RZ, RZ, -0x1 ;  /* 0xffffffffff027424 */ /* 0x000fc600078e00ff */
[----:B------:R1:W-:Y:S01]  /*21a70*/  STL [R1+0x460], R13 ;  /* 0x0004600d01007387 */ /* 0x0003e20000100800 */
[----:B------:R-:W-:-:S03]  /*21a80*/  ISETP.GE.U32.AND.EX P0, PT, R13, UR7, PT, P0 ;  /* 0x000000070d007c0c */ /* 0x000fc6000bf06100 */
[----:B------:R1:W-:Y:S04]  /*21a90*/  STL [R1+0x464], R11 ;  /* 0x0004640b01007387 */ /* 0x0003e80000100800 */
[----:B------:R1:W-:Y:S06]  /*21aa0*/  STL [R1+0x468], R2 ;  /* 0x0004680201007387 */ /* 0x0003ec0000100800 */
[----:B------:R-:W-:Y:S05]  /*21ab0*/  @P0 BRA `(.L_x_553) ;  /* 0x0000000400740947 */ /* 0x000fea0003800000 */
[----:B------:R-:W2:Y:S01]  /*21ac0*/  S2R R8, SR_CTAID.X ;  /* 0x0000000000087919 */ /* 0x000ea20000002500 */
[----:B------:R-:W-:Y:S01]  /*21ad0*/  ULDC.64 UR16, c[0x0][0x628] ;  /* 0x00018a0000107ab9 */ /* 0x000fe20000000a00 */
[----:B------:R-:W3:Y:S01]  /*21ae0*/  LDC R9, c[0x0][0x144] ;  /* 0x00005100ff097b82 */ /* 0x000ee20000000800 */
[----:B------:R-:W-:Y:S01]  /*21af0*/  ULDC UR6, c[0x0][0x150] ;  /* 0x0000540000067ab9 */ /* 0x000fe20000000800 */
[----:B------:R-:W4:Y:S01]  /*21b00*/  S2R R12, SR_CTAID.Y ;  /* 0x00000000000c7919 */ /* 0x000f220000002600 */
[----:B------:R-:W-:Y:S01]  /*21b10*/  ISETP.NE.U32.AND P0, PT, RZ, UR16, PT ;  /* 0x00000010ff007c0c */ /* 0x000fe2000bf05070 */
[----:B------:R-:W-:Y:S01]  /*21b20*/  ULDC UR18, c[0x0][0x630] ;  /* 0x00018c0000127ab9 */ /* 0x000fe20000000800 */
[----:B------:R-:W-:Y:S02]  /*21b30*/  R2UR UR14, R11 ;  /* 0x000000000b0e72ca */ /* 0x000fe400000e0000 */
[----:B------:R-:W-:Y:S01]  /*21b40*/  ISETP.NE.AND.EX P0, PT, RZ, UR17, PT, P0 ;  /* 0x00000011ff007c0c */ /* 0x000fe2000bf05300 */
[----:B0-----:R-:W0:Y:S01]  /*21b50*/  LDC.64 R6, c[0x0][0x620] ;  /* 0x00018800ff067b82 */ /* 0x001e220000000a00 */
[----:B------:R-:W-:-:S02]  /*21b60*/  R2UR UR15, R13 ;  /* 0x000000000d0f72ca */ /* 0x000fc400000e0000 */
[----:B--2---:R-:W-:-:S05]  /*21b70*/  I2FP.F32.U32 R0, R8 ;  /* 0x0000000800007245 */ /* 0x004fca0000201000 */
[----:B------:R-:W-:-:S06]  /*21b80*/  FMUL R0, R0, UR6 ;  /* 0x0000000600007c20 */ /* 0x000fcc0008400000 */
[----:B------:R-:W2:Y:S01]  /*21b90*/  F2I.U32.TRUNC.NTZ R0, R0 ;  /* 0x0000000000007305 */ /* 0x000ea2000020f000 */
[----:B----4-:R-:W-:Y:S05]  /*21ba0*/  @!P0 BRA `(.L_x_554) ;  /* 0x0000000000308947 */ /* 0x010fea0003800000 */
        /* <DEDUP_REMOVED lines=12> */
.L_x_554:
[----:B------:R-:W-:Y:S01]  /*21c70*/  USHF.R.U64 UR10, UR14, UR18, UR15 ;  /* 0x000000120e0a7299 */ /* 0x000fe2000800120f */
[----:B------:R-:W4:Y:S01]  /*21c80*/  LDC.64 R22, c[0x0][0x640] ;  /* 0x00019000ff167b82 */ /* 0x000f220000000a00 */
[----:B------:R-:W-:Y:S01]  /*21c90*/  USHF.R.U32.HI UR6, URZ, UR18, UR15 ;  /* 0x000000123f067299 */ /* 0x000fe2000801160f */
[----:B--2---:R-:W-:Y:S02]  /*21ca0*/  IMAD.MOV R10, RZ, RZ, -R0 ;  /* 0x000000ffff0a7224 */ /* 0x004fe400078e0a00 */
[----:B-1----:R-:W-:Y:S01]  /*21cb0*/  IMAD.MOV.U32 R2, RZ, RZ, R11 ;  /* 0x000000ffff027224 */ /* 0x002fe200078e000b */
[----:B------:R-:W-:Y:S01]  /*21cc0*/  IADD3 R5, P0, RZ, -UR10, RZ ;  /* 0x8000000aff057c10 */ /* 0x000fe2000ff1e0ff */
[----:B---3--:R-:W-:Y:S02]  /*21cd0*/  IMAD R18, R9, R10, R8 ;  /* 0x0000000a09127224 */ /* 0x008fe400078e0208 */
[----:B------:R-:W1:Y:S02]  /*21ce0*/  LDC R4, c[0x0][0x618] ;  /* 0x00018600ff047b82 */ /* 0x000e640000000800 */
[----:B------:R-:W-:Y:S01]  /*21cf0*/  IMAD.X R3, RZ, RZ, ~UR6, P0 ;  /* 0x80000006ff037e24 */ /* 0x000fe200080e06ff */
[----:B------:R-:W-:-:S03]  /*21d00*/  ULDC UR6, c[0x0][0x154] ;  /* 0x0000550000067ab9 */ /* 0x000fc60000000800 */
[-C--:B0-----:R-:W-:Y:S02]  /*21d10*/  IMAD R0, R3, R6.reuse, RZ ;  /* 0x0000000603007224 */ /* 0x081fe400078e02ff */
[----:B------:R-:W0:Y:S01]  /*21d20*/  LDC R14, c[0x0][0x608] ;  /* 0x00018200ff0e7b82 */ /* 0x000e220000000800 */
[----:B------:R-:W-:Y:S02]  /*21d30*/  IMAD.MOV.U32 R3, RZ, RZ, R13 ;  /* 0x000000ffff037224 */ /* 0x000fe400078e000d */
[----:B------:R-:W-:-:S05]  /*21d40*/  IMAD.WIDE.U32 R2, R5, R6, R2 ;  /* 0x0000000605027225 */ /* 0x000fca00078e0002 */
[----:B------:R-:W2:Y:S01]  /*21d50*/  LDC R20, c[0x0][0x658] ;  /* 0x00019600ff147b82 */ /* 0x000ea20000000800 */
[----:B------:R-:W-:Y:S01]  /*21d60*/  IMAD R5, R5, R7, R0 ;  /* 0x0000000705057224 */ /* 0x000fe200078e0200 */
[----:B------:R-:W-:Y:S01]  /*21d70*/  I2FP.F32.U32 R0, R12 ;  /* 0x0000000c00007245 */ /* 0x000fe20000201000 */
[----:B------:R-:W-:Y:S01]  /*21d80*/  IMAD.MOV.U32 R7, RZ, RZ, 0x1 ;  /* 0x00000001ff077424 */ /* 0x000fe200078e00ff */
[----:B----4-:R-:W-:Y:S01]  /*21d90*/  ISETP.NE.U32.AND P0, PT, R22, RZ, PT ;  /* 0x000000ff1600720c */ /* 0x010fe20003f05070 */
[----:B------:R-:W-:Y:S02]  /*21da0*/  IMAD.IADD R3, R3, 0x1, R5 ;  /* 0x0000000103037824 */ /* 0x000fe400078e0205 */
[----:B------:R-:W-:Y:S01]  /*21db0*/  FMUL R0, R0, UR6 ;  /* 0x0000000600007c20 */ /* 0x000fe20008400000 */
[----:B------:R-:W3:Y:S01]  /*21dc0*/  LDC R15, c[0x0][0x148] ;  /* 0x00005200ff0f7b82 */ /* 0x000ee20000000800 */
[----:B------:R-:W-:Y:S01]  /*21dd0*/  ISETP.NE.AND.EX P0, PT, R23, RZ, PT, P0 ;  /* 0x000000ff1700720c */ /* 0x000fe20003f05300 */
[----:B------:R-:W-:Y:S01]  /*21de0*/  IMAD.MOV.U32 R5, RZ, RZ, -0x1 ;  /* 0xffffffffff057424 */ /* 0x000fe200078e00ff */
[-CC-:B-1----:R-:W-:Y:S01]  /*21df0*/  SHF.R.U64 R10, R2, R4.reuse, R3.reuse ;  /* 0x00000004020a7219 */ /* 0x182fe20000001203 */
[----:B------:R1:W4:Y:S01]  /*21e00*/  F2I.U32.TRUNC.NTZ R13, R0 ;  /* 0x00000000000d7305 */ /* 0x000322000020f000 */
[----:B------:R-:W-:-:S03]  /*21e10*/  SHF.R.U32.HI R3, RZ, R4, R3 ;  /* 0x00000004ff037219 */ /* 0x000fc60000011603 */
[----:B------:R-:W1:Y:S01]  /*21e20*/  LDC R16, c[0x0][0x600] ;  /* 0x00018000ff107b82 */ /* 0x000e620000000800 */
[-CC-:B0-----:R-:W-:Y:S02]  /*21e30*/  SHF.R.U64 R8, R10, R14.reuse, R3.reuse ;  /* 0x0000000e0a087219 */ /* 0x181fe40000001203 */
[----:B------:R-:W-:-:S05]  /*21e40*/  SHF.R.U32.HI R3, RZ, R14, R3 ;  /* 0x0000000eff037219 */ /* 0x000fca0000011603 */
[----:B------:R-:W0:Y:S01]  /*21e50*/  LDC R17, c[0x0][0x648] ;  /* 0x00019200ff117b82 */ /* 0x000e220000000800 */
[-CC-:B--2---:R-:W-:Y:S02]  /*21e60*/  SHF.R.U64 R11, R8, R20.reuse, R3.reuse ;  /* 0x00000014080b7219 */ /* 0x184fe40000001203 */
[-C--:B------:R-:W-:Y:S02]  /*21e70*/  SHF.L.U32 R5, R5, R20.reuse, RZ ;  /* 0x0000001405057219 */ /* 0x080fe400000006ff */
[-C--:B------:R-:W-:Y:S01]  /*21e80*/  SHF.R.U32.HI R3, RZ, R20.reuse, R3 ;  /* 0x00000014ff037219 */ /* 0x080fe20000011603 */
[----:B------:R-:W-:Y:S01]  /*21e90*/  IMAD.MOV.U32 R2, RZ, RZ, R11 ;  /* 0x000000ffff027224 */ /* 0x000fe200078e000b */
[----:B------:R-:W-:Y:S01]  /*21ea0*/  SHF.L.U32 R20, R7, R20, RZ ;  /* 0x0000001407147219 */ /* 0x000fe200000006ff */
[----:B------:R-:W2:Y:S01]  /*21eb0*/  LDC R19, c[0x0][0x638] ;  /* 0x00018e00ff137b82 */ /* 0x000ea20000000800 */
[----:B------:R-:W-:-:S07]  /*21ec0*/  LOP3.LUT R39, RZ, R5, RZ, 0x33, !PT ;  /* 0x00000005ff277212 */ /* 0x000fce00078e33ff */
[----:B------:R-:W0:Y:S01]  /*21ed0*/  LDC R21, c[0x0][0x610] ;  /* 0x00018400ff157b82 */ /* 0x000e220000000800 */
[----:B----4-:R-:W-:Y:S05]  /*21ee0*/  @!P0 BRA `(.L_x_555) ;  /* 0x0000000000288947 */ /* 0x010fea0003800000 */
[----:B-1----:R-:W1:Y:S02]  /*21ef0*/  LDC R0, c[0x0][0x64c] ;  /* 0x00019300ff007b82 */ /* 0x002e640000000800 */
[----:B-1----:R-:W-:-:S05]  /*21f00*/  IADD3 R7, P0, R11, R0, RZ ;  /* 0x000000000b077210 */ /* 0x002fca0007f1e0ff */
        /* <DEDUP_REMOVED lines=8> */
.L_x_555:
[----:B01----:R-:W-:Y:S01]  /*21f90*/  SHF.R.U64 R0, R2, R17, R3 ;  /* 0x0000001102007219 */ /* 0x003fe20000001203 */
[----:B------:R-:W-:Y:S01]  /*21fa0*/  VIADD R3, R16, 0xffffffff ;  /* 0xffffffff10037836 */ /* 0x000fe20000000000 */
[----:B------:R-:W-:Y:S01]  /*21fb0*/  LOP3.LUT R39, R8, R39, RZ, 0xc0, !PT ;  /* 0x0000002708277212 */ /* 0x000fe200078ec0ff */
[----:B------:R-:W-:Y:S02]  /*21fc0*/  IMAD.MOV R13, RZ, RZ, -R13 ;  /* 0x000000ffff0d7224 */ /* 0x000fe400078e0a0d */
[----:B------:R-:W-:Y:S01]  /*21fd0*/  IMAD.MOV R2, RZ, RZ, -R0 ;  /* 0x000000ffff027224 */ /* 0x000fe200078e0a00 */
[----:B------:R-:W-:Y:S01]  /*21fe0*/  LOP3.LUT R3, R10, R3, RZ, 0xc0, !PT ;  /* 0x000000030a037212 */ /* 0x000fe200078ec0ff */
[----:B------:R-:W-:Y:S02]  /*21ff0*/  IMAD R39, R20, R0, R39 ;  /* 0x0000000014277224 */ /* 0x000fe400078e0227 */
[----:B---3--:R-:W-:Y:S02]  /*22000*/  @P4 IMAD R18, R15, R13, R12 ;  /* 0x0000000d0f124224 */ /* 0x008fe400078e020c */
[----:B--2---:R-:W-:-:S02]  /*22010*/  IMAD R0, R2, R19, R11 ;  /* 0x0000001302007224 */ /* 0x004fc400078e020b */
[----:B------:R-:W-:Y:S02]  /*22020*/  IMAD R39, R39, R21, R18 ;  /* 0x0000001527277224 */ /* 0x000fe400078e0212 */
[----:B------:R-:W-:Y:S02]  /*22030*/  IMAD R2, R0, R16, R3 ;  /* 0x0000001000027224 */ /* 0x000fe400078e0203 */
[----:B------:R-:W-:-:S03]  /*22040*/  IMAD.MOV.U32 R4, RZ, RZ, 0x1 ;  /* 0x00000001ff047424 */ /* 0x000fc600078e00ff */
[----:B------:R-:W-:Y:S02]  /*22050*/  SEL R3, R2, R39, !P4 ;  /* 0x0000002702037207 */ /* 0x000fe40006000000 */
[----:B------:R-:W-:Y:S02]  /*22060*/  PRMT R0, R4, 0x7610, R0 ;  /* 0x0000761004007816 */ /* 0x000fe40000000000 */
[----:B------:R-:W-:Y:S01]  /*22070*/  SEL R39, R39, R2, !P4 ;  /* 0x0000000227277207 */ /* 0x000fe20006000000 */
[----:B------:R2:W-:Y:S06]  /*22080*/  STL [R1+0x468], R3 ;  /* 0x0004680301007387 */ /* 0x0005ec0000100800 */
.L_x_553:
[----:B------:R3:W-:Y:S01]  /*22090*/  STL [R1+0x46c], R39 ;  /* 0x00046c2701007387 */ /* 0x0007e20000100800 */
[----:B------:R-:W-:-:S13]  /*220a0*/  LOP3.LUT P0, RZ, R0, 0xff, RZ, 0xc0, !PT ;  /* 0x000000ff00ff7812 */ /* 0x000fda000780c0ff */
[----:B---3--:R-:W-:Y:S05]  /*220b0*/  @P0 BRA `(.L_x_556) ;  /* 0xfffffdf000ec0947 */ /* 0x008fea000383ffff */
[----:B------:R-:W-:Y:S05]  /*220c0*/  EXIT ;  /* 0x000000000000794d */ /* 0x000fea0003800000 */
.L_x_8:
[----:B0-----:R-:W2:Y:S01]  /*220d0*/  LDL R16, [R1+0x464] ;  /* 0x0004640001107983 */ /* 0x001ea20000100800 */
[----:B------:R-:W-:-:S03]  /*220e0*/  ULDC.64 UR4, c[0x0][0x650] ;  /* 0x0001940000047ab9 */ /* 0x000fc60000000a00 */
[----:B------:R-:W3:Y:S01]  /*220f0*/  LDL R20, [R1+0x460] ;  /* 0x0004600001147983 */ /* 0x000ee20000100800 */
[----:B------:R-:W-:Y:S01]  /*22100*/  PRMT R0, RZ, 0x7610, R0 ;  /* 0x00007610ff007816 */ /* 0x000fe20000000000 */
[----:B------:R-:W-:Y:S02]  /*22110*/  IMAD.MOV.U32 R5, RZ, RZ, -0x1 ;  /* 0xffffffffff057424 */ /* 0x000fe400078e00ff */
[----:B------:R-:W-:Y:S02]  /*22120*/  IMAD.MOV.U32 R4, RZ, RZ, -0x1 ;  /* 0xffffffffff047424 */ /* 0x000fe400078e00ff */
[----:B------:R-:W-:Y:S01]  /*22130*/  IMAD.MOV.U32 R10, RZ, RZ, -0x1 ;  /* 0xffffffffff0a7424 */ /* 0x000fe200078e00ff */
[----:B--2---:R-:W-:-:S04]  /*22140*/  ISETP.GE.U32.AND P0, PT, R16, UR4, PT ;  /* 0x0000000410007c0c */ /* 0x004fc8000bf06070 */
[----:B---3--:R-:W-:-:S13]  /*22150*/  ISETP.GE.U32.AND.EX P0, PT, R20, UR5, PT, P0 ;  /* 0x0000000514007c0c */ /* 0x008fda000bf06100 */
[----:B------:R-:W-:Y:S05]  /*22160*/  @P0 BRA `(.L_x_557) ;  /* 0x0000000400300947 */ /* 0x000fea0003800000 */
[----:B------:R-:W0:Y:S01]  /*22170*/  LDC.64 R14, c[0x0][0x628] ;  /* 0x00018a00ff0e7b82 */ /* 0x000e220000000a00 */
[----:B------:R-:W-:Y:S02]  /*22180*/  IMAD.MOV.U32 R8, RZ, RZ, R16 ;  /* 0x000000ffff087224 */ /* 0x000fe400078e0010 */
[----:B------:R-:W-:-:S05]  /*22190*/  IMAD.MOV.U32 R9, RZ, RZ, R20 ;  /* 0x000000ffff097224 */ /* 0x000fca00078e0014 */
[----:B------:R-:W1:Y:S08]  /*221a0*/  LDC R10, c[0x0][0x630] ;  /* 0x00018c00ff0a7b82 */ /* 0x000e700000000800 */
[----:B------:R-:W2:Y:S01]  /*221b0*/  LDC.64 R18, c[0x0][0x620] ;  /* 0x00018800ff127b82 */ /* 0x000ea20000000a00 */
[----:B0-----:R-:W-:-:S04]  /*221c0*/  ISETP.NE.U32.AND P0, PT, R14, RZ, PT ;  /* 0x000000ff0e00720c */ /* 0x001fc80003f05070 */
[----:B------:R-:W-:-:S13]  /*221d0*/  ISETP.NE.AND.EX P0, PT, R15, RZ, PT, P0 ;  /* 0x000000ff0f00720c */ /* 0x000fda0003f05300 */
[----:B-12---:R-:W-:Y:S05]  /*221e0*/  @!P0 BRA `(.L_x_558) ;  /* 0x0000000000288947 */ /* 0x006fea0003800000 */
[----:B------:R-:W0:Y:S02]  /*221f0*/  LDC R0, c[0x0][0x634] ;  /* 0x00018d00ff007b82 */ /* 0x000e240000000800 */
[----:B0-----:R-:W-:-:S05]  /*22200*/  IADD3 R9, P0, R16, R0, RZ ;  /* 0x0000000010097210 */ /* 0x001fca0007f1e0ff */
        /* <DEDUP_REMOVED lines=8> */
.L_x_558:
[----:B------:R-:W0:Y:S01]  /*22290*/  LDC.64 R22, c[0x0][0x640] ;  /* 0x00019000ff167b82 */ /* 0x000e220000000a00 */
[-CC-:B------:R-:W-:Y:S01]  /*222a0*/  SHF.R.U64 R14, R8, R10.reuse, R9.reuse ;  /* 0x0000000a080e7219 */ /* 0x180fe20000001209 */
[----:B------:R-:W-:Y:S01]  /*222b0*/  IMAD.MOV.U32 R4, RZ, RZ, R16 ;  /* 0x000000ffff047224 */ /* 0x000fe200078e0010 */
[----:B------:R-:W-:Y:S01]  /*222c0*/  SHF.R.U32.HI R0, RZ, R10, R9 ;  /* 0x0000000aff007219 */ /* 0x000fe20000011609 */
[----:B------:R-:W-:Y:S01]  /*222d0*/  IMAD.MOV.U32 R24, RZ, RZ, 0x1 ;  /* 0x00000001ff187424 */ /* 0x000fe200078e00ff */
[----:B------:R-:W-:-:S03]  /*222e0*/  IADD3 R7, P0, RZ, -R14, RZ ;  /* 0x8000000eff077210 */ /* 0x000fc60007f1e0ff */
[----:B------:R-:W1:Y:S02]  /*222f0*/  LDC R6, c[0x0][0x618] ;  /* 0x00018600ff067b82 */ /* 0x000e640000000800 */
[----:B------:R-:W-:-:S04]  /*22300*/  IMAD.X R5, RZ, RZ, ~R0, P0 ;  /* 0x000000ffff057224 */ /* 0x000fc800000e0e00 */
[-C--:B------:R-:W-:Y:S02]  /*22310*/  IMAD R0, R5, R18.reuse, RZ ;  /* 0x0000001205007224 */ /* 0x080fe400078e02ff */
[----:B------:R-:W2:Y:S01]  /*22320*/  LDC R8, c[0x0][0x608] ;  /* 0x00018200ff087b82 */ /* 0x000ea20000000800 */
[----:B------:R-:W-:Y:S02]  /*22330*/  IMAD.MOV.U32 R5, RZ, RZ, R20 ;  /* 0x000000ffff057224 */ /* 0x000fe400078e0014 */
[----:B------:R-:W-:-:S05]  /*22340*/  IMAD.WIDE.U32 R4, R7, R18, R4 ;  /* 0x0000001207047225 */ /* 0x000fca00078e0004 */
[----:B------:R-:W3:Y:S01]  /*22350*/  LDC R21, c[0x0][0x658] ;  /* 0x00019600ff157b82 */ /* 0x000ee20000000800 */
[----:B------:R-:W-:Y:S01]  /*22360*/  IMAD R7, R7, R19, R0 ;  /* 0x0000001307077224 */ /* 0x000fe200078e0200 */
[----:B0-----:R-:W-:-:S03]  /*22370*/  ISETP.NE.U32.AND P0, PT, R22, RZ, PT ;  /* 0x000000ff1600720c */ /* 0x001fc60003f05070 */
[----:B------:R-:W-:Y:S01]  /*22380*/  IMAD.IADD R5, R5, 0x1, R7 ;  /* 0x0000000105057824 */ /* 0x000fe200078e0207 */
[----:B------:R-:W-:Y:S02]  /*22390*/  ISETP.NE.AND.EX P0, PT, R23, RZ, PT, P0 ;  /* 0x000000ff1700720c */ /* 0x000fe40003f05300 */
[----:B------:R-:W0:Y:S02]  /*223a0*/  LDC R16, c[0x0][0x600] ;  /* 0x00018000ff107b82 */ /* 0x000e240000000800 */
[-CC-:B-1----:R-:W-:Y:S01]  /*223b0*/  SHF.R.U64 R10, R4, R6.reuse, R5.reuse ;  /* 0x00000006040a7219 */ /* 0x182fe20000001205 */
[----:B------:R-:W-:Y:S01]  /*223c0*/  IMAD.MOV.U32 R4, RZ, RZ, -0x1 ;  /* 0xffffffffff047424 */ /* 0x000fe200078e00ff */
[----:B------:R-:W-:-:S04]  /*223d0*/  SHF.R.U32.HI R5, RZ, R6, R5 ;  /* 0x00000006ff057219 */ /* 0x000fc80000011605 */
[----:B------:R-:W1:Y:S01]  /*223e0*/  LDC R18, c[0x0][0x648] ;  /* 0x00019200ff127b82 */ /* 0x000e620000000800 */
[-CC-:B--2---:R-:W-:Y:S02]  /*223f0*/  SHF.R.U64 R17, R10, R8.reuse, R5.reuse ;  /* 0x000000080a117219 */ /* 0x184fe40000001205 */
[----:B------:R-:W-:-:S05]  /*22400*/  SHF.R.U32.HI R0, RZ, R8, R5 ;  /* 0x00000008ff007219 */ /* 0x000fca0000011605 */
[----:B------:R-:W2:Y:S01]  /*22410*/  LDC R20, c[0x0][0x638] ;  /* 0x00018e00ff147b82 */ /* 0x000ea20000000800 */
[-C--:B---3--:R-:W-:Y:S02]  /*22420*/  SHF.L.U32 R4, R4, R21.reuse, RZ ;  /* 0x0000001504047219 */ /* 0x088fe400000006ff */
[-CC-:B------:R-:W-:Y:S02]  /*22430*/  SHF.R.U64 R19, R17, R21.reuse, R0.reuse ;  /* 0x0000001511137219 */ /* 0x180fe40000001200 */
[----:B------:R-:W-:Y:S02]  /*22440*/  LOP3.LUT R26, RZ, R4, RZ, 0x33, !PT ;  /* 0x00000004ff1a7212 */ /* 0x000fe400078e33ff */
[----:B------:R-:W-:Y:S01]  /*22450*/  SHF.R.U32.HI R5, RZ, R21, R0 ;  /* 0x00000015ff057219 */ /* 0x000fe20000011600 */
[----:B------:R-:W3:Y:S01]  /*22460*/  LDC R25, c[0x0][0x610] ;  /* 0x00018400ff197b82 */ /* 0x000ee20000000800 */
[----:B------:R-:W-:Y:S01]  /*22470*/  IMAD.MOV.U32 R4, RZ, RZ, R19 ;  /* 0x000000ffff047224 */ /* 0x000fe200078e0013 */
[----:B------:R-:W-:Y:S06]  /*22480*/  @!P0 BRA `(.L_x_559) ;  /* 0x0000000000288947 */ /* 0x000fec0003800000 */
        /* <DEDUP_REMOVED lines=10> */
.L_x_559:
[----:B-1----:R-:W-:Y:S01]  /*22530*/  SHF.R.U64 R3, R4, R18, R5 ;  /* 0x0000001204037219 */ /* 0x002fe20000001205 */
[----:B0-----:R-:W-:Y:S01]  /*22540*/  VIADD R5, R16, 0xffffffff ;  /* 0xffffffff10057836 */ /* 0x001fe20000000000 */
[----:B------:R-:W-:Y:S01]  /*22550*/  SHF.L.U32 R24, R24, R21, RZ ;  /* 0x0000001518187219 */ /* 0x000fe200000006ff */
[----:B------:R-:W-:Y:S01]  /*22560*/  @P4 IMAD R11, R13, R12, R2 ;  /* 0x0000000c0d0b4224 */ /* 0x000fe200078e0202 */
[----:B------:R-:W-:Y:S01]  /*22570*/  LOP3.LUT R0, R17, R26, RZ, 0xc0, !PT ;  /* 0x0000001a11007212 */ /* 0x000fe200078ec0ff */
[----:B------:R-:W-:-:S04]  /*22580*/  IMAD.MOV R4, RZ, RZ, -R3 ;  /* 0x000000ffff047224 */ /* 0x000fc800078e0a03 */
[----:B------:R-:W-:Y:S01]  /*22590*/  IMAD R2, R24, R3, R0 ;  /* 0x0000000318027224 */ /* 0x000fe200078e0200 */
[----:B------:R-:W-:Y:S01]  /*225a0*/  LOP3.LUT R3, R10, R5, RZ, 0xc0, !PT ;  /* 0x000000050a037212 */ /* 0x000fe200078ec0ff */
[----:B--2---:R-:W-:Y:S02]  /*225b0*/  IMAD R0, R4, R20, R19 ;  /* 0x0000001404007224 */ /* 0x004fe400078e0213 */
[----:B---3--:R-:W-:Y:S02]  /*225c0*/  IMAD R5, R2, R25, R11 ;  /* 0x0000001902057224 */ /* 0x008fe400078e020b */
[----:B------:R-:W-:Y:S02]  /*225d0*/  IMAD.MOV.U32 R4, RZ, RZ, 0x1 ;  /* 0x00000001ff047424 */ /* 0x000fe400078e00ff */
[----:B------:R-:W-:Y:S02]  /*225e0*/  IMAD R2, R0, R16, R3 ;  /* 0x0000001000027224 */ /* 0x000fe400078e0203 */
[----:B------:R-:W-:Y:S01]  /*225f0*/  IMAD.MOV.U32 R10, RZ, RZ, R14 ;  /* 0x000000ffff0a7224 */ /* 0x000fe200078e000e */
[----:B------:R-:W-:-:S02]  /*22600*/  PRMT R0, R4, 0x7610, R0 ;  /* 0x0000761004007816 */ /* 0x000fc40000000000 */
[----:B------:R-:W-:Y:S02]  /*22610*/  SEL R4, R2, R5, !P4 ;  /* 0x0000000502047207 */ /* 0x000fe40006000000 */
[----:B------:R-:W-:-:S07]  /*22620*/  SEL R5, R5, R2, !P4 ;  /* 0x0000000205057207 */ /* 0x000fce0006000000 */
.L_x_557:
[----:B------:R-:W-:-:S08]  /*22630*/  NOP ;  /* 0x0000000000007918 */ /* 0x000fd00000000000 */
[----:B------:R-:W0:-:S00]  /*22640*/  USETMAXREG.DEALLOC.CTAPOOL 0x18 ;  /* 0x00000018000079c8 */ /* 0x000e0000080e0500 */
[----:B------:R-:W-:-:S13]  /*22650*/  ISETP.NE.AND P0, PT, RZ, UR8, PT ;  /* 0x00000008ff007c0c */ /* 0x000fda000bf05270 */
[----:B------:R-:W-:Y:S05]  /*22660*/  @P0 EXIT ;  /* 0x000000000000094d */ /* 0x000fea0003800000 */
[----:B0-----:R-:W-:Y:S01]  /*22670*/  LOP3.LUT P0, RZ, R0, 0xff, RZ, 0xc0, !PT ;  /* 0x000000ff00ff7812 */ /* 0x001fe2000780c0ff */
[----:B------:R-:W-:Y:S02]  /*22680*/  IMAD.MOV.U32 R6, RZ, RZ, 0x1 ;  /* 0x00000001ff067424 */ /* 0x000fe400078e00ff */
[----:B------:R-:W-:-:S10]  /*22690*/  IMAD.MOV.U32 R7, RZ, RZ, RZ ;  /* 0x000000ffff077224 */ /* 0x000fd400078e00ff */
[----:B------:R-:W-:Y:S05]  /*226a0*/  @!P0 BRA `(.L_x_560) ;  /* 0x0000000c00548947 */ /* 0x000fea0003800000 */
[----:B------:R-:W0:Y:S01]  /*226b0*/  LDC R0, c[0x0][0x28c] ;  /* 0x0000a300ff007b82 */ /* 0x000e220000000800 */
[----:B------:R-:W-:Y:S01]  /*226c0*/  ULDC UR6, c[0x0][0x658] ;  /* 0x0001960000067ab9 */ /* 0x000fe20000000800 */
[----:B------:R-:W-:Y:S01]  /*226d0*/  UMOV UR9, 0xffffffff ;  /* 0xffffffff00097882 */ /* 0x000fe20000000000 */
[----:B------:R-:W-:Y:S01]  /*226e0*/  ULDC UR8, c[0x0][0xc] ;  /* 0x0000030000087ab9 */ /* 0x000fe20000000800 */
[----:B------:R-:W-:Y:S01]  /*226f0*/  USHF.L.U32 UR11, UR9, UR6, URZ ;  /* 0x00000006090b7299 */ /* 0x000fe2000800063f */
[----:B------:R-:W-:Y:S01]  /*22700*/  BSSY B0, `(.L_x_560) ;  /* 0x00000cf000007945 */ /* 0x000fe20003800000 */
[----:B------:R-:W-:Y:S01]  /*22710*/  UMOV UR10, 0x1 ;  /* 0x00000001000a7882 */ /* 0x000fe20000000000 */
[----:B------:R-:W-:Y:S01]  /*22720*/  ULDC UR9, c[0x0][0x10] ;  /* 0x0000040000097ab9 */ /* 0x000fe20000000800 */
[----:B------:R-:W1:Y:S01]  /*22730*/  S2UR UR4, SR_CgaCtaId ;  /* 0x00000000000479c3 */ /* 0x000e620000008800 */
[----:B------:R-:W-:Y:S01]  /*22740*/  UIMAD.WIDE.U32 UR8, UR8, UR9, URZ ;  /* 0x00000009080872a5 */ /* 0x000fe2000f8e003f */
[----:B------:R-:W-:Y:S01]  /*22750*/  IMAD.MOV.U32 R9, RZ, RZ, 0x1 ;  /* 0x00000001ff097424 */ /* 0x000fe200078e00ff */
[----:B------:R-:W-:Y:S01]  /*22760*/  USHF.L.U32 UR6, UR10, UR6, URZ ;  /* 0x000000060a067299 */ /* 0x000fe2000800063f */
[----:B------:R-:W-:Y:S01]  /*22770*/  IMAD.MOV.U32 R6, RZ, RZ, 0x1 ;  /* 0x00000001ff067424 */ /* 0x000fe200078e00ff */
[----:B------:R-:W-:Y:S01]  /*22780*/  ULDC UR5, c[0x0][0x600] ;  /* 0x0001800000057ab9 */ /* 0x000fe20000000800 */
[----:B------:R-:W-:Y:S01]  /*22790*/  ULDC UR10, c[0x0][0x14] ;  /* 0x00000500000a7ab9 */ /* 0x000fe20000000800 */
[----:B------:R-:W-:Y:S01]  /*227a0*/  IMAD.MOV.U32 R7, RZ, RZ, RZ ;  /* 0x000000ffff077224 */ /* 0x000fe200078e00ff */
[----:B------:R-:W-:-:S02]  /*227b0*/  UIMAD.WIDE.U32 UR24, UR8, UR10, URZ ;  /* 0x0000000a081872a5 */ /* 0x000fc4000f8e003f */
[----:B------:R-:W-:Y:S02]  /*227c0*/  UIMAD UR18, UR9, UR10, URZ ;  /* 0x0000000a091272a4 */ /* 0x000fe4000f8e023f */
[----:B------:R-:W-:Y:S02]  /*227d0*/  ULOP3.LUT UR23, UR13, 0x2, URZ, 0xfc, !UPT ;  /* 0x000000020d177892 */ /* 0x000fe4000f8efc3f */
[----:B------:R-:W-:Y:S01]  /*227e0*/  UIADD3 UR5, UR5, -0x1, URZ ;  /* 0xffffffff05057890 */ /* 0x000fe2000fffe03f */
[----:B0-----:R-:W-:Y:S01]  /*227f0*/  VIADD R0, R0, 0x1f ;  /* 0x0000001f00007836 */ /* 0x001fe20000000000 */
[----:B------:R-:W-:Y:S02]  /*22800*/  ULOP3.LUT UR20, URZ, UR11, URZ, 0x33, !UPT ;  /* 0x0000000b3f147292 */ /* 0x000fe4000f8e333f */
[----:B------:R-:W-:Y:S02]  /*22810*/  UIADD3 UR18, UR25, UR18, URZ ;  /* 0x0000001219127290 */ /* 0x000fe4000fffe03f */
[----:B------:R-:W-:Y:S01]  /*22820*/  SHF.R.S32.HI R3, RZ, 0x1f, R0 ;  /* 0x0000001fff037819 */ /* 0x000fe20000011400 */
[----:B------:R-:W-:Y:S01]  /*22830*/  ULDC.64 UR26, c[0x0][0x198] ;  /* 0x00006600001a7ab9 */ /* 0x000fe20000000a00 */
[----:B-1----:R-:W-:-:S02]  /*22840*/  USHF.L.U32 UR7, UR4, 0x7, URZ ;  /* 0x0000000704077899 */ /* 0x002fc4000800063f */
[----:B------:R-:W-:Y:S01]  /*22850*/  LEA.HI R0, R3, R0, RZ, 0x5 ;  /* 0x0000000003007211 */ /* 0x000fe200078f28ff */
[----:B------:R-:W-:Y:S02]  /*22860*/  USHF.L.U32 UR4, UR4, 0xc, URZ ;  /* 0x0000000c04047899 */ /* 0x000fe4000800063f */
[----:B------:R-:W-:Y:S01]  /*22870*/  ULOP3.LUT UR7, UR7, 0x80, URZ, 0xc0, !UPT ;  /* 0x0000008007077892 */ /* 0x000fe2000f8ec03f */
[----:B------:R-:W-:-:S05]  /*22880*/  SHF.R.S32.HI R0, RZ, 0x5, R0 ;  /* 0x00000005ff007819 */ /* 0x000fca0000011400 */
[----:B------:R-:W-:-:S07]  /*22890*/  VIADD R15, R0, 0x1 ;  /* 0x00000001000f7836 */ /* 0x000fce0000000000 */
.L_x_571:
[----:B------:R-:W-:-:S03]  /*228a0*/  UMOV UR8, 0xffffffff ;  /* 0xffffffff00087882 */ /* 0x000fc60000000000 */
[----:B------:R-:W-:Y:S05]  /*228b0*/  BRA.DIV UR8, `(.L_x_561) ;  /* 0x0000001608347947 */ /* 0x000fea000b800000 */
[----:B------:R-:W-:-:S13]  /*228c0*/  ELECT P0, URZ, PT ;  /* 0x00000000003f782f */ /* 0x000fda0003800000 */
.L_x_592:
[----:B------:R-:W0:Y:S01]  /*228d0*/  LDC R2, c[0x0][0x28c] ;  /* 0x0000a300ff027b82 */ /* 0x000e220000000800 */
[----:B------:R-:W-:Y:S01]  /*228e0*/  BSSY B1, `(.L_x_562) ;  /* 0x0000039000017945 */ /* 0x000fe20003800000 */
[----:B0-----:R-:W-:-:S13]  /*228f0*/  ISETP.LT.OR P0, PT, R2, 0x1, !P0 ;  /* 0x000000010200780c */ /* 0x001fda0004701670 */
[----:B------:R-:W-:Y:S05]  /*22900*/  @P0 BRA `(.L_x_563) ;  /* 0x0000000000d80947 */ /* 0x000fea0003800000 */
[----:B------:R-:W-:Y:S01]  /*22910*/  LEA R4, R4, UR7, 0x8 ;  /* 0x0000000704047c11 */ /* 0x000fe2000f8e40ff */
[----:B------:R-:W-:Y:S02]  /*22920*/  IMAD.SHL.U32 R5, R5, 0x100, RZ ;  /* 0x0000010005057824 */ /* 0x000fe400078e00ff */
[----:B------:R-:W-:Y:S02]  /*22930*/  IMAD.MOV.U32 R13, RZ, RZ, RZ ;  /* 0x000000ffff0d7224 */ /* 0x000fe400078e00ff */
[----:B------:R-:W-:Y:S02]  /*22940*/  IMAD.MOV.U32 R2, RZ, RZ, R15 ;  /* 0x000000ffff027224 */ /* 0x000fe400078e000f */
[----:B------:R-:W-:Y:S02]  /*22950*/  IMAD.MOV.U32 R3, RZ, RZ, R6 ;  /* 0x000000ffff037224 */ /* 0x000fe400078e0006 */
[----:B------:R-:W-:-:S07]  /*22960*/  IMAD.MOV.U32 R8, RZ, RZ, R7 ;  /* 0x000000ffff087224 */ /* 0x000fce00078e0007 */
.L_x_566:
[----:B------:R-:W0:Y:S01]  /*22970*/  S2R R12, SR_CgaCtaId ;  /* 0x00000000000c7919 */ /* 0x000e220000008800 */
[----:B------:R-:W-:Y:S01]  /*22980*/  MOV R11, 0x400 ;  /* 0x00000400000b7802 */ /* 0x000fe20000000f00 */
[----:B------:R-:W1:Y:S03]  /*22990*/  S2R R14, SR_TID.X ;  /* 0x00000000000e7919 */ /* 0x000e660000002100 */
[----:B0-----:R-:W-:Y:S02]  /*229a0*/  LEA R17, R12, R11, 0x18 ;  /* 0x0000000b0c117211 */ /* 0x001fe400078ec0ff */
[----:B------:R-:W-:Y:S02]  /*229b0*/  SHF.L.U32 R11, R3, 0x1f, RZ ;  /* 0x0000001f030b7819 */ /* 0x000fe400000006ff */
[----:B-1----:R-:W-:Y:S01]  /*229c0*/  LOP3.LUT P1, RZ, R14, 0x7f, RZ, 0xc0, !PT ;  /* 0x0000007f0eff7812 */ /* 0x002fe2000782c0ff */
[----:B------:R-:W-:-:S04]  /*229d0*/  IMAD R12, R8, 0x8, R17 ;  /* 0x00000008080c7824 */ /* 0x000fc800078e0211 */
[----:B------:R-:W0:Y:S02]  /*229e0*/  SYNCS.PHASECHK.TRANS64.TRYWAIT P0, [R12+URZ+0x70], R11 ;  /* 0x0000700b0c0075a7 */ /* 0x000e24000800017f */
[----:B0-----:R-:W-:Y:S06]  /*229f0*/  @!P0 BRA `(.L_x_564) ;  /* 0x0000001400048947 */ /* 0x001fec0003800000 */
.L_x_593:
[----:B0-----:R-:W0:Y:S01]  /*22a00*/  @!P1 LDC R11, c[0x0][0x500] ;  /* 0x00014000ff0b9b82 */ /* 0x001e220000000800 */
[----:B------:R-:W-:-:S04]  /*22a10*/  UPRMT UR8, UR23, 0x9910, URZ ;  /* 0x0000991017087896 */ /* 0x000fc8000800003f */
[----:B------:R-:W-:-:S06]  /*22a20*/  UISETP.NE.AND UP0, UPT, UR8, 0x2, UPT ;  /* 0x000000020800788c */ /* 0x000fcc000bf05270 */
[----:B------:R-:W-:Y:S01]  /*22a30*/  PLOP3.LUT P0, PT, PT, PT, UP0, 0x80, 0x0 ;  /* 0x000000000000781c */ /* 0x000fe20003f0f008 */
[----:B0-----:R0:W-:-:S12]  /*22a40*/  @!P1 SYNCS.ARRIVE.TRANS64 RZ, [R12+URZ], R11 ;  /* 0x0000000b0cff99a7 */ /* 0x0011d8000800003f */
[----:B------:R-:W-:Y:S05]  /*22a50*/  @P0 BRA `(.L_x_565) ;  /* 0x0000000000040947 */ /* 0x000fea0003800000 */
[----:B------:R-:W-:Y:S01]  /*22a60*/  BPT.TRAP 0x1 ;  /* 0x000000040000795c */ /* 0x000fe20000300000 */
.L_x_565:
[----:B------:R-:W-:Y:S01]  /*22a70*/  R2UR UR8, R8 ;  /* 0x00000000080872ca */ /* 0x000fe200000e0000 */
[----:B------:R-:W-:Y:S01]  /*22a80*/  VIADD R2, R2, 0xffffffff ;  /* 0xffffffff02027836 */ /* 0x000fe20000000000 */
[----:B------:R-:W-:Y:S01]  /*22a90*/  R2UR UR19, R17 ;  /* 0x00000000111372ca */ /* 0x000fe200000e0000 */
[----:B------:R-:W-:Y:S01]  /*22aa0*/  UIADD3 UR14, UP0, UR26, 0xf0, URZ ;  /* 0x000000f01a0e7890 */ /* 0x000fe2000ff1e03f */
[----:B------:R-:W-:Y:S01]  /*22ab0*/  R2UR UR21, R5 ;  /* 0x00000000051572ca */ /* 0x000fe200000e0000 */
[----:B------:R-:W-:Y:S01]  /*22ac0*/  UIADD3 UR28, UP1, UR26, 0x1f0, URZ ;  /* 0x000001f01a1c7890 */ /* 0x000fe2000ff3e03f */
[----:B------:R-:W-:Y:S01]  /*22ad0*/  R2UR UR9, R12 ;  /* 0x000000000c0972ca */ /* 0x000fe200000e0000 */
[----:B------:R-:W-:Y:S01]  /*22ae0*/  UIADD3.X UR15, URZ, UR27, URZ, UP0, !UPT ;  /* 0x0000001b3f0f7290 */ /* 0x000fe200087fe43f */
[C---:B------:R-:W-:Y:S01]  /*22af0*/  R2UR UR10, R13.reuse ;  /* 0x000000000d0a72ca */ /* 0x040fe200000e0000 */
[----:B------:R-:W-:Y:S01]  /*22b00*/  VIADD R8, R8, 0x1 ;  /* 0x0000000108087836 */ /* 0x000fe20000000000 */
[----:B------:R-:W-:Y:S01]  /*22b10*/  R2UR UR12, R10 ;  /* 0x000000000a0c72ca */ /* 0x000fe200000e0000 */
[----:B------:R-:W-:Y:S01]  /*22b20*/  UIADD3.X UR29, URZ, UR27, URZ, UP1, !UPT ;  /* 0x0000001b3f1d7290 */ /* 0x000fe20008ffe43f */
[----:B------:R-:W-:Y:S01]  /*22b30*/  R2UR UR22, R4 ;  /* 0x00000000041672ca */ /* 0x000fe200000e0000 */
[----:B------:R-:W-:Y:S01]  /*22b40*/  USHF.L.U32 UR8, UR8, 0xd, URZ ;  /* 0x0000000d08087899 */ /* 0x000fe2000800063f */
[----:B------:R-:W-:Y:S01]  /*22b50*/  ISETP.GT.AND P1, PT, R2, 0x1, PT ;  /* 0x000000010200780c */ /* 0x000fe20003f24270 */
[----:B------:R-:W-:Y:S01]  /*22b60*/  UMOV UR16, 0x0 ;  /* 0x0000000000107882 */ /* 0x000fe20000000000 */
[----:B------:R-:W-:Y:S01]  /*22b70*/  UMOV UR17, 0x10000000 ;  /* 0x1000000000117882 */ /* 0x000fe20000000000 */
[----:B------:R-:W-:Y:S01]  /*22b80*/  ULOP3.LUT UR11, UR8, 0x1000, UR4, 0xf8, !UPT ;  /* 0x00001000080b7892 */ /* 0x000fe2000f8ef804 */
[C---:B------:R-:W-:Y:S01]  /*22b90*/  ISETP.NE.AND P0, PT, R8.reuse, 0xe, PT ;  /* 0x0000000e0800780c */ /* 0x040fe20003f05270 */
[----:B------:R-:W-:Y:S01]  /*22ba0*/  UIADD3 UR8, UR19, 0x200, UR8 ;  /* 0x0000020013087890 */ /* 0x000fe2000fffe008 */
[----:B------:R-:W-:Y:S01]  /*22bb0*/  VIADD R13, R13, 0x20 ;  /* 0x000000200d0d7836 */ /* 0x000fe20000000000 */
[----:B------:R-:W-:Y:S01]  /*22bc0*/  UIADD3 UR19, UR19, 0x1c200, UR11 ;  /* 0x0001c20013137890 */ /* 0x000fe2000fffe00b */
[----:B0-----:R-:W-:Y:S01]  /*22bd0*/  SEL R12, RZ, 0x1, P0 ;  /* 0x00000001ff0c7807 */ /* 0x001fe20000000000 */
[----:B------:R-:W-:Y:S01]  /*22be0*/  UMOV UR30, 0x30000 ;  /* 0x00030000001e7882 */ /* 0x000fe20000000000 */
[----:B------:R-:W-:Y:S01]  /*22bf0*/  UMOV UR11, UR21 ;  /* 0x00000015000b7c82 */ /* 0x000fe20008000000 */
[----:B------:R-:W-:-:S02]  /*22c00*/  SEL R8, R8, RZ, P0 ;  /* 0x000000ff08087207 */ /* 0x000fc40000000000 */
[----:B------:R-:W-:Y:S01]  /*22c10*/  LOP3.LUT R3, R3, R12, RZ, 0x3c, !PT ;  /* 0x0000000c03037212 */ /* 0x000fe200078e3cff */
[----:B------:R0:W-:Y:S02]  /*22c20*/  UTMALDG.3D [UR8], [UR14], desc[UR16] ;  /* 0x000010080e0075b4 */ /* 0x0001e40008011000 */
[----:B0-----:R-:W-:Y:S01]  /*22c30*/  UMOV UR8, UR19 ;  /* 0x0000001300087c82 */ /* 0x001fe20008000000 */
[----:B------:R-:W-:Y:S02]  /*22c40*/  UMOV UR11, UR22 ;  /* 0x00000016000b7c82 */ /* 0x000fe40008000000 */
[----:B------:R0:W-:Y:S02]  /*22c50*/  UTMALDG.3D.MULTICAST [UR8], [UR28], UR30, desc[UR16] ;  /* 0x000010081c0073b4 */ /* 0x0001e4000801181e */
[----:B0-----:R-:W-:Y:S05]  /*22c60*/  @P1 BRA `(.L_x_566) ;  /* 0xfffffffc00401947 */ /* 0x001fea000383ffff */
.L_x_563:
[----:B------:R-:W-:Y:S05]  /*22c70*/  BSYNC B1 ;  /* 0x0000000000017941 */ /* 0x000fea0003800000 */
.L_x_562:
[----:B------:R-:W2:Y:S01]  /*22c80*/  LDL.LU R16, [R1+0x460] ;  /* 0x0004600001107983 */ /* 0x000ea20000300800 */
[----:B------:R-:W-:Y:S01]  /*22c90*/  LOP3.LUT P0, RZ, R9, 0xff, RZ, 0xc0, !PT ;  /* 0x000000ff09ff7812 */ /* 0x000fe2000780c0ff */
[C---:B------:R-:W-:Y:S01]  /*22ca0*/  IMAD.IADD R4, R0.reuse, 0x1, R7 ;  /* 0x0000000100047824 */ /* 0x040fe200078e0207 */
[----:B------:R-:W-:Y:S01]  /*22cb0*/  ULDC.64 UR8, c[0x0][0x650] ;  /* 0x0001940000087ab9 */ /* 0x000fe20000000a00 */
[----:B------:R-:W3:Y:S01]  /*22cc0*/  LDL.LU R14, [R1+0x464] ;  /* 0x00046400010e7983 */ /* 0x000ee20000300800 */
[----:B------:R-:W-:Y:S01]  /*22cd0*/  ISETP.GE.U32.AND P1, PT, R0, 0xe, PT ;  /* 0x0000000e0000780c */ /* 0x000fe20003f26070 */
[----:B------:R-:W-:Y:S01]  /*22ce0*/  BSSY B1, `(.L_x_567) ;  /* 0x000006e000017945 */ /* 0x000fe20003800000 */
[----:B------:R-:W-:Y:S01]  /*22cf0*/  IMAD.MOV.U32 R10, RZ, RZ, -0x1 ;  /* 0xffffffffff0a7424 */ /* 0x000fe200078e00ff */
[----:B------:R-:W-:-:S06]  /*22d00*/  PRMT R9, RZ, 0x7610, R9 ;  /* 0x00007610ff097816 */ /* 0x000fcc0000000009 */
[----:B------:R-:W0:Y:S01]  /*22d10*/  @P0 S2R R3, SR_CgaCtaId ;  /* 0x0000000000030919 */ /* 0x000e220000008800 */
[----:B------:R-:W-:-:S04]  /*22d20*/  @P0 MOV R2, 0x400 ;  /* 0x0000040000020802 */ /* 0x000fc80000000f00 */
[----:B0-----:R-:W-:-:S04]  /*22d30*/  @P0 LEA R2, R3, R2, 0x18 ;  /* 0x0000000203020211 */ /* 0x001fc800078ec0ff */
[----:B------:R0:W-:Y:S01]  /*22d40*/  @P0 SYNCS.ARRIVE.TRANS64.A1T0 RZ, [R2+URZ+0xf8], RZ ;  /* 0x0000f8ff02ff09a7 */ /* 0x0001e2000810003f */
[----:B------:R-:W-:-:S04]  /*22d50*/  ISETP.GT.U32.AND P0, PT, R4, 0xd, PT ;  /* 0x0000000d0400780c */ /* 0x000fc80003f04070 */
[----:B------:R-:W-:Y:S02]  /*22d60*/  ISETP.LT.U32.AND P0, PT, R0, 0xe, P0 ;  /* 0x0000000e0000780c */ /* 0x000fe40000701070 */
[----:B0-----:R-:W-:-:S05]  /*22d70*/  SHF.R.U32.HI R2, RZ, 0x1, R4 ;  /* 0x00000001ff027819 */ /* 0x001fca0000011604 */
[----:B------:R-:W-:-:S05]  /*22d80*/  IMAD.WIDE.U32 R2, R2, -0x6db6db6d, RZ ;  /* 0x9249249302027825 */ /* 0x000fca00078e00ff */
[----:B------:R-:W-:Y:S02]  /*22d90*/  SHF.R.U32.HI R5, RZ, 0x2, R3 ;  /* 0x00000002ff057819 */ /* 0x000fe40000011603 */
[----:B------:R-:W-:Y:S02]  /*22da0*/  SEL R3, RZ, 0x1, !P0 ;  /* 0x00000001ff037807 */ /* 0x000fe40004000000 */
[----:B------:R-:W-:Y:S01]  /*22db0*/  PRMT R2, RZ, 0x7610, R2 ;  /* 0x00007610ff027816 */ /* 0x000fe20000000002 */
[----:B------:R-:W-:Y:S01]  /*22dc0*/  IMAD R7, R5, -0xe, R4 ;  /* 0xfffffff205077824 */ /* 0x000fe200078e0204 */
[----:B------:R-:W-:Y:S01]  /*22dd0*/  LOP3.LUT R6, R6, R3, RZ, 0x3c, !PT ;  /* 0x0000000306067212 */ /* 0x000fe200078e3cff */
[----:B------:R-:W-:-:S03]  /*22de0*/  IMAD.MOV.U32 R4, RZ, RZ, -0x1 ;  /* 0xffffffffff047424 */ /* 0x000fc600078e00ff */
[----:B------:R-:W-:Y:S01]  /*22df0*/  @P1 LOP3.LUT R6, R6, 0x1, R5, 0x78, !PT ;  /* 0x0000000106061812 */ /* 0x000fe200078e7805 */
[----:B------:R-:W-:Y:S01]  /*22e00*/  IMAD.MOV.U32 R5, RZ, RZ, -0x1 ;  /* 0xffffffffff057424 */ /* 0x000fe200078e00ff */
[----:B---3--:R-:W-:-:S04]  /*22e10*/  IADD3 R14, P0, R14, UR24, RZ ;  /* 0x000000180e0e7c10 */ /* 0x008fc8000ff1e0ff */
[----:B--2---:R-:W-:Y:S01]  /*22e20*/  IADD3.X R16, R16, UR18, RZ, P0, !PT ;  /* 0x0000001210107c10 */ /* 0x004fe200087fe4ff */
[----:B------:R0:W-:Y:S01]  /*22e30*/  STL [R1+0x464], R14 ;  /* 0x0004640e01007387 */ /* 0x0001e20000100800 */
[----:B------:R-:W-:-:S03]  /*22e40*/  ISETP.GE.U32.AND P0, PT, R14, UR8, PT ;  /* 0x000000080e007c0c */ /* 0x000fc6000bf06070 */
[----:B------:R0:W-:Y:S01]  /*22e50*/  STL [R1+0x460], R16 ;  /* 0x0004601001007387 */ /* 0x0001e20000100800 */
[----:B------:R-:W-:-:S13]  /*22e60*/  ISETP.GE.U32.AND.EX P0, PT, R16, UR9, PT, P0 ;  /* 0x0000000910007c0c */ /* 0x000fda000bf06100 */
[----:B0-----:R-:W-:Y:S05]  /*22e70*/  @P0 BRA `(.L_x_568) ;  /* 0x0000000400500947 */ /* 0x001fea0003800000 */
[----:B------:R-:W0:Y:S01]  /*22e80*/  S2R R8, SR_CTAID.X ;  /* 0x0000000000087919 */ /* 0x000e220000002500 */
[----:B------:R-:W-:Y:S01]  /*22e90*/  ULDC UR8, c[0x0][0x150] ;  /* 0x0000540000087ab9 */ /* 0x000fe20000000800 */
[----:B------:R-:W1:Y:S01]  /*22ea0*/  LDC R3, c[0x0][0x144] ;  /* 0x00005100ff037b82 */ /* 0x000e620000000800 */
[----:B------:R-:W-:Y:S01]  /*22eb0*/  ULDC UR11, c[0x0][0x630] ;  /* 0x00018c00000b7ab9 */ /* 0x000fe20000000800 */
[----:B------:R-:W2:Y:S06]  /*22ec0*/  S2R R5, SR_CTAID.Y ;  /* 0x0000000000057919 */ /* 0x000eac0000002600 */
[----:B------:R-:W3:Y:S01]  /*22ed0*/  LDC R12, c[0x0][0x148] ;  /* 0x00005200ff0c7b82 */ /* 0x000ee20000000800 */
[----:B0-----:R-:W-:-:S02]  /*22ee0*/  I2FP.F32.U32 R2, R8 ;  /* 0x0000000800027245 */ /* 0x001fc40000201000 */
[----:B--2---:R-:W-:-:S03]  /*22ef0*/  I2FP.F32.U32 R4, R5 ;  /* 0x0000000500047245 */ /* 0x004fc60000201000 */
[----:B------:R-:W-:Y:S01]  /*22f00*/  FMUL R2, R2, UR8 ;  /* 0x0000000802027c20 */ /* 0x000fe20008400000 */
[----:B------:R-:W-:Y:S02]  /*22f10*/  ULDC UR8, c[0x0][0x154] ;  /* 0x0000550000087ab9 */ /* 0x000fe40000000800 */
[----:B------:R-:W-:Y:S01]  /*22f20*/  FMUL R10, R4, UR8 ;  /* 0x00000008040a7c20 */ /* 0x000fe20008400000 */
[----:B------:R-:W-:Y:S02]  /*22f30*/  ULDC.64 UR8, c[0x0][0x628] ;  /* 0x00018a0000087ab9 */ /* 0x000fe40000000a00 */
[----:B------:R-:W0:Y:S01]  /*22f40*/  F2I.U32.TRUNC.NTZ R2, R2 ;  /* 0x0000000200027305 */ /* 0x000e22000020f000 */
[----:B------:R-:W-:-:S04]  /*22f50*/  ISETP.NE.U32.AND P0, PT, RZ, UR8, PT ;  /* 0x00000008ff007c0c */ /* 0x000fc8000bf05070 */
[----:B------:R-:W-:-:S03]  /*22f60*/  ISETP.NE.AND.EX P0, PT, RZ, UR9, PT, P0 ;  /* 0x00000009ff007c0c */ /* 0x000fc6000bf05300 */
[----:B------:R-:W2:Y:S01]  /*22f70*/  F2I.U32.TRUNC.NTZ R10, R10 ;  /* 0x0000000a000a7305 */ /* 0x000ea2000020f000 */
[----:B0-----:R-:W-:Y:S02]  /*22f80*/  IMAD.MOV R4, RZ, RZ, -R2 ;  /* 0x000000ffff047224 */ /* 0x001fe400078e0a02 */
[----:B------:R-:W-:Y:S02]  /*22f90*/  IMAD.MOV.U32 R2, RZ, RZ, R14 ;  /* 0x000000ffff027224 */ /* 0x000fe400078e000e */
[----:B-1----:R-:W-:Y:S02]  /*22fa0*/  IMAD R8, R3, R4, R8 ;  /* 0x0000000403087224 */ /* 0x002fe400078e0208 */
[----:B--2---:R-:W-:-:S04]  /*22fb0*/  IMAD.MOV R3, RZ, RZ, -R10 ;  /* 0x000000ffff037224 */ /* 0x004fc800078e0a0a */
[----:B---3--:R-:W-:Y:S02]  /*22fc0*/  @P4 IMAD R8, R12, R3, R5 ;  /* 0x000000030c084224 */ /* 0x008fe400078e0205 */
[----:B------:R-:W-:Y:S01]  /*22fd0*/  IMAD.MOV.U32 R3, RZ, RZ, R16 ;  /* 0x000000ffff037224 */ /* 0x000fe200078e0010 */
[----:B------:R-:W-:Y:S06]  /*22fe0*/  @!P0 BRA `(.L_x_569) ;  /* 0x0000000000288947 */ /* 0x000fec0003800000 */
[----:B------:R-:W-:Y:S02]  /*22ff0*/  ULDC UR10, c[0x0][0x634] ;  /* 0x00018d00000a7ab9 */ /* 0x000fe40000000800 */
[----:B------:R-:W-:-:S05]  /*23000*/  IADD3 R3, P0, R14, UR10, RZ ;  /* 0x0000000a0e037c10 */ /* 0x000fca000ff1e0ff */
[----:B------:R-:W-:-:S04]  /*23010*/  IMAD.X R11, RZ, RZ, R16, P0 ;  /* 0x000000ffff0b7224 */ /* 0x000fc800000e0610 */
[----:B------:R-:W-:-:S04]  /*23020*/  IMAD.WIDE.U32 R4, R11, UR8, RZ ;  /* 0x000000080b047c25 */ /* 0x000fc8000f8e00ff */
[----:B------:R-:W-:-:S04]  /*23030*/  IMAD.WIDE.U32 R4, P0, R3, UR9, R4 ;  /* 0x0000000903047c25 */ /* 0x000fc8000f800004 */
[----:B------:R-:W-:-:S04]  /*23040*/  IMAD.WIDE.U32 R2, R3, UR8, RZ ;  /* 0x0000000803027c25 */ /* 0x000fc8000f8e00ff */
[----:B------:R-:W-:Y:S01]  /*23050*/  IMAD.MOV.U32 R2, RZ, RZ, R5 ;  /* 0x000000ffff027224 */ /* 0x000fe200078e0005 */
[----:B------:R-:W-:Y:S01]  /*23060*/  IADD3 RZ, P1, R3, R4, RZ ;  /* 0x0000000403ff7210 */ /* 0x000fe20007f3e0ff */
[----:B------:R-:W-:-:S04]  /*23070*/  IMAD.X R3, RZ, RZ, RZ, P0 ;  /* 0x000000ffff037224 */ /* 0x000fc800000e06ff */
[----:B------:R-:W-:-:S08]  /*23080*/  IMAD.WIDE.U32.X R2, R11, UR9, R2, P1 ;  /* 0x000000090b027c25 */ /* 0x000fd000088e0402 */
.L_x_569:
[--C-:B------:R-:W-:Y:S01]  /*23090*/  SHF.R.U64 R10, R2, UR11, R3.reuse ;  /* 0x0000000b020a7c19 */ /* 0x100fe20008001203 */
[----:B------:R-:W-:Y:S01]  /*230a0*/  ULDC.64 UR8, c[0x0][0x620] ;  /* 0x0001880000087ab9 */ /* 0x000fe20000000a00 */
[----:B------:R-:W-:Y:S01]  /*230b0*/  SHF.R.U32.HI R2, RZ, UR11, R3 ;  /* 0x0000000bff027c19 */ /* 0x000fe20008011603 */
[----:B------:R-:W-:Y:S01]  /*230c0*/  IMAD.MOV.U32 R3, RZ, RZ, R16 ;  /* 0x000000ffff037224 */ /* 0x000fe200078e0010 */
[----:B------:R-:W-:Y:S01]  /*230d0*/  IADD3 R11, P0, RZ, -R10, RZ ;  /* 0x8000000aff0b7210 */ /* 0x000fe20007f1e0ff */
[----:B------:R-:W-:-:S04]  /*230e0*/  ULDC.64 UR10, c[0x0][0x640] ;  /* 0x00019000000a7ab9 */ /* 0x000fc80000000a00 */
[----:B------:R-:W-:Y:S01]  /*230f0*/  IMAD.X R2, RZ, RZ, ~R2, P0 ;  /* 0x000000ffff027224 */ /* 0x000fe200000e0e02 */
[----:B------:R-:W-:-:S03]  /*23100*/  ISETP.NE.U32.AND P0, PT, RZ, UR10, PT ;  /* 0x0000000aff007c0c */ /* 0x000fc6000bf05070 */
[----:B------:R-:W-:Y:S01]  /*23110*/  IMAD R2, R2, UR8, RZ ;  /* 0x0000000802027c24 */ /* 0x000fe2000f8e02ff */
[----:B------:R-:W-:-:S03]  /*23120*/  ISETP.NE.AND.EX P0, PT, RZ, UR11, PT, P0 ;  /* 0x0000000bff007c0c */ /* 0x000fc6000bf05300 */
[----:B------:R-:W-:Y:S02]  /*23130*/  IMAD R5, R11, UR9, R2 ;  /* 0x000000090b057c24 */ /* 0x000fe4000f8e0202 */
[----:B------:R-:W-:-:S04]  /*23140*/  IMAD.MOV.U32 R2, RZ, RZ, R14 ;  /* 0x000000ffff027224 */ /* 0x000fc800078e000e */
[----:B------:R-:W-:Y:S01]  /*23150*/  IMAD.WIDE.U32 R2, R11, UR8, R2 ;  /* 0x000000080b027c25 */ /* 0x000fe2000f8e0002 */
[----:B------:R-:W-:-:S03]  /*23160*/  ULDC UR8, c[0x0][0x618] ;  /* 0x0001860000087ab9 */ /* 0x000fc60000000800 */
[----:B------:R-:W-:-:S05]  /*23170*/  IMAD.IADD R3, R3, 0x1, R5 ;  /* 0x0000000103037824 */ /* 0x000fca00078e0205 */
[--C-:B------:R-:W-:Y:S02]  /*23180*/  SHF.R.U64 R11, R2, UR8, R3.reuse ;  /* 0x00000008020b7c19 */ /* 0x100fe40008001203 */
[----:B------:R-:W-:Y:S01]  /*23190*/  SHF.R.U32.HI R2, RZ, UR8, R3 ;  /* 0x00000008ff027c19 */ /* 0x000fe20008011603 */
[----:B------:R-:W-:-:S03]  /*231a0*/  ULDC UR8, c[0x0][0x608] ;  /* 0x0001820000087ab9 */ /* 0x000fc60000000800 */
[--C-:B------:R-:W-:Y:S02]  /*231b0*/  SHF.R.U64 R12, R11, UR8, R2.reuse ;  /* 0x000000080b0c7c19 */ /* 0x100fe40008001202 */
[----:B------:R-:W-:Y:S01]  /*231c0*/  SHF.R.U32.HI R3, RZ, UR8, R2 ;  /* 0x00000008ff037c19 */ /* 0x000fe20008011602 */
[----:B------:R-:W-:-:S03]  /*231d0*/  ULDC UR8, c[0x0][0x658] ;  /* 0x0001960000087ab9 */ /* 0x000fc60000000800 */
[--C-:B------:R-:W-:Y:S02]  /*231e0*/  SHF.R.U64 R13, R12, UR8, R3.reuse ;  /* 0x000000080c0d7c19 */ /* 0x100fe40008001203 */
[----:B------:R-:W-:-:S03]  /*231f0*/  SHF.R.U32.HI R14, RZ, UR8, R3 ;  /* 0x00000008ff0e7c19 */ /* 0x000fc60008011603 */
[----:B------:R-:W-:Y:S02]  /*23200*/  IMAD.MOV.U32 R2, RZ, RZ, R13 ;  /* 0x000000ffff027224 */ /* 0x000fe400078e000d */
        /* <DEDUP_REMOVED lines=12> */
.L_x_570:
[----:B------:R-:W-:Y:S01]  /*232d0*/  ULDC UR8, c[0x0][0x648] ;  /* 0x0001920000087ab9 */ /* 0x000fe20000000800 */
[----:B------:R-:W-:Y:S02]  /*232e0*/  LOP3.LUT R12, R12, UR20, RZ, 0xc0, !PT ;  /* 0x000000140c0c7c12 */ /* 0x000fe4000f8ec0ff */
[----:B------:R-:W-:Y:S01]  /*232f0*/  SHF.R.U64 R3, R2, UR8, R3 ;  /* 0x0000000802037c19 */ /* 0x000fe20008001203 */
[----:B------:R-:W-:-:S04]  /*23300*/  ULDC UR8, c[0x0][0x638] ;  /* 0x00018e0000087ab9 */ /* 0x000fc80000000800 */
[----:B------:R-:W-:Y:S02]  /*23310*/  IMAD.MOV R2, RZ, RZ, -R3 ;  /* 0x000000ffff027224 */ /* 0x000fe400078e0a03 */
[----:B------:R-:W-:Y:S02]  /*23320*/  IMAD R5, R3, UR6, R12 ;  /* 0x0000000603057c24 */ /* 0x000fe4000f8e020c */
[----:B------:R-:W-:Y:S01]  /*23330*/  IMAD R13, R2, UR8, R13 ;  /* 0x00000008020d7c24 */ /* 0x000fe2000f8e020d */
[----:B------:R-:W-:Y:S01]  /*23340*/  ULDC UR8, c[0x0][0x610] ;  /* 0x0001840000087ab9 */ /* 0x000fe20000000800 */
[----:B------:R-:W-:Y:S01]  /*23350*/  LOP3.LUT R2, R11, UR5, RZ, 0xc0, !PT ;  /* 0x000000050b027c12 */ /* 0x000fe2000f8ec0ff */
[----:B------:R-:W-:Y:S01]  /*23360*/  IMAD R8, R5, UR8, R8 ;  /* 0x0000000805087c24 */ /* 0x000fe2000f8e0208 */
[----:B------:R-:W-:-:S03]  /*23370*/  ULDC UR8, c[0x0][0x600] ;  /* 0x0001800000087ab9 */ /* 0x000fc60000000800 */
[----:B------:R-:W-:Y:S02]  /*23380*/  IMAD R13, R13, UR8, R2 ;  /* 0x000000080d0d7c24 */ /* 0x000fe4000f8e0202 */
[----:B------:R-:W-:-:S03]  /*23390*/  IMAD.MOV.U32 R2, RZ, RZ, 0x1 ;  /* 0x00000001ff027424 */ /* 0x000fc600078e00ff */
[----:B------:R-:W-:Y:S02]  /*233a0*/  SEL R4, R13, R8, !P4 ;  /* 0x000000080d047207 */ /* 0x000fe40006000000 */
[----:B------:R-:W-:-:S07]  /*233b0*/  SEL R5, R8, R13, !P4 ;  /* 0x0000000d08057207 */ /* 0x000fce0006000000 */
.L_x_568:
[----:B------:R-:W-:Y:S05]  /*233c0*/  BSYNC B1 ;  /* 0x0000000000017941 */ /* 0x000fea0003800000 */
.L_x_567:
[----:B------:R-:W-:-:S13]  /*233d0*/  LOP3.LUT P0, RZ, R2, 0xff, RZ, 0xc0, !PT ;  /* 0x000000ff02ff7812 */ /* 0x000fda000780c0ff */
[----:B------:R-:W-:Y:S05]  /*233e0*/  @P0 BRA `(.L_x_571) ;  /* 0xfffffff4002c0947 */ /* 0x000fea000383ffff */
[----:B------:R-:W-:Y:S05]  /*233f0*/  BSYNC B0 ;  /* 0x0000000000007941 */ /* 0x000fea0003800000 */
.L_x_560:
[----:B------:R-:W-:-:S03]  /*23400*/  UMOV UR8, 0xffffffff ;  /* 0xffffffff00087882 */ /* 0x000fc60000000000 */
[----:B------:R-:W-:Y:S05]  /*23410*/  BRA.DIV UR8, `(.L_x_572) ;  /* 0x0000000a08907947 */ /* 0x000fea000b800000 */
[----:B------:R-:W-:-:S13]  /*23420*/  ELECT P0, URZ, PT ;  /* 0x00000000003f782f */ /* 0x000fda0003800000 */
.L_x_596:
[----:B------:R-:W-:Y:S04]  /*23430*/  BSSY B0, `(.L_x_573) ;  /* 0x0000086000007945 */ /* 0x000fe80003800000 */
[----:B------:R-:W-:Y:S05]  /*23440*/  @!P0 BRA `(.L_x_574) ;  /* 0x0000000800108947 */ /* 0x000fea0003800000 */
[----:B------:R-:W-:-:S04]  /*23450*/  ULOP3.LUT UR8, UR13, 0x2, URZ, 0xfc, !UPT ;  /* 0x000000020d087892 */ /* 0x000fc8000f8efc3f */
[----:B------:R-:W-:-:S06]  /*23460*/  UISETP.NE.AND UP0, UPT, UR8, 0x3, UPT ;  /* 0x000000030800788c */ /* 0x000fcc000bf05270 */
[----:B------:R-:W-:-:S13]  /*23470*/  PLOP3.LUT P0, PT, PT, PT, UP0, 0x80, 0x0 ;  /* 0x000000000000781c */ /* 0x000fda0003f0f008 */
[----:B------:R-:W-:Y:S05]  /*23480*/  @!P0 BRA `(.L_x_575) ;  /* 0x0000000000048947 */ /* 0x000fea0003800000 */
[----:B------:R-:W-:Y:S01]  /*23490*/  BPT.TRAP 0x1 ;  /* 0x000000040000795c */ /* 0x000fe20000300000 */
.L_x_575:
[----:B------:R-:W0:Y:S01]  /*234a0*/  S2R R3, SR_CgaCtaId ;  /* 0x0000000000037919 */ /* 0x000e220000008800 */
[----:B------:R-:W-:Y:S02]  /*234b0*/  MOV R0, 0x400 ;  /* 0x0000040000007802 */ /* 0x000fe40000000f00 */
[----:B------:R-:W-:Y:S02]  /*234c0*/  SHF.L.U32 R2, R6, 0x1f, RZ ;  /* 0x0000001f06027819 */ /* 0x000fe400000006ff */
[----:B0-----:R-:W-:-:S05]  /*234d0*/  LEA R0, R3, R0, 0x18 ;  /* 0x0000000003007211 */ /* 0x001fca00078ec0ff */
[----:B------:R-:W-:-:S04]  /*234e0*/  VIADD R0, R0, 0x70 ;  /* 0x0000007000007836 */ /* 0x000fc80000000000 */
[----:B------:R-:W-:-:S04]  /*234f0*/  IMAD R3, R7, 0x8, R0 ;  /* 0x0000000807037824 */ /* 0x000fc800078e0200 */
[----:B------:R-:W0:Y:S02]  /*23500*/  SYNCS.PHASECHK.TRANS64.TRYWAIT P0, [R3+URZ], R2 ;  /* 0x00000002030075a7 */ /* 0x000e24000800017f */
[----:B0-----:R-:W-:Y:S05]  /*23510*/  @!P0 BRA `(.L_x_576) ;  /* 0x0000000800708947 */ /* 0x001fea0003800000 */
.L_x_597:
[----:B------:R-:W-:-:S05]  /*23520*/  VIADD R7, R7, 0x1 ;  /* 0x0000000107077836 */ /* 0x000fca0000000000 */
[----:B------:R-:W-:-:S04]  /*23530*/  ISETP.NE.AND P0, PT, R7, 0xe, PT ;  /* 0x0000000e0700780c */ /* 0x000fc80003f05270 */
[----:B0-----:R-:W-:Y:S02]  /*23540*/  SEL R3, RZ, 0x1, P0 ;  /* 0x00000001ff037807 */ /* 0x001fe40000000000 */
[----:B------:R-:W-:Y:S02]  /*23550*/  SEL R7, R7, RZ, P0 ;  /* 0x000000ff07077207 */ /* 0x000fe40000000000 */
[----:B------:R-:W-:-:S03]  /*23560*/  LOP3.LUT R6, R6, R3, RZ, 0x3c, !PT ;  /* 0x0000000306067212 */ /* 0x000fc600078e3cff */
[----:B------:R-:W-:Y:S01]  /*23570*/  IMAD R3, R7, 0x8, R0 ;  /* 0x0000000807037824 */ /* 0x000fe200078e0200 */
[----:B------:R-:W-:-:S04]  /*23580*/  SHF.L.U32 R2, R6, 0x1f, RZ ;  /* 0x0000001f06027819 */ /* 0x000fc800000006ff */
[----:B------:R-:W0:Y:S02]  /*23590*/  SYNCS.PHASECHK.TRANS64.TRYWAIT P0, [R3+URZ], R2 ;  /* 0x00000002030075a7 */ /* 0x000e24000800017f */
[----:B0-----:R-:W-:Y:S05]  /*235a0*/  @!P0 BRA `(.L_x_577) ;  /* 0x0000000800608947 */ /* 0x001fea0003800000 */
.L_x_598:
[----:B0-----:R-:W-:-:S05]  /*235b0*/  VIADD R2, R7, 0x1 ;  /* 0x0000000107027836 */ /* 0x001fca0000000000 */
[----:B------:R-:W-:-:S04]  /*235c0*/  ISETP.NE.AND P0, PT, R2, 0xe, PT ;  /* 0x0000000e0200780c */ /* 0x000fc80003f05270 */
[----:B------:R-:W-:Y:S02]  /*235d0*/  SEL R3, RZ, 0x1, P0 ;  /* 0x00000001ff037807 */ /* 0x000fe40000000000 */
[----:B------:R-:W-:Y:S02]  /*235e0*/  SEL R5, R2, RZ, P0 ;  /* 0x000000ff02057207 */ /* 0x000fe40000000000 */
[----:B------:R-:W-:-:S03]  /*235f0*/  LOP3.LUT R6, R6, R3, RZ, 0x3c, !PT ;  /* 0x0000000306067212 */ /* 0x000fc600078e3cff */
[----:B------:R-:W-:Y:S01]  /*23600*/  IMAD R3, R5, 0x8, R0 ;  /* 0x0000000805037824 */ /* 0x000fe200078e0200 */
[----:B------:R-:W-:-:S04]  /*23610*/  SHF.L.U32 R2, R6, 0x1f, RZ ;  /* 0x0000001f06027819 */ /* 0x000fc800000006ff */
[----:B------:R-:W0:Y:S02]  /*23620*/  SYNCS.PHASECHK.TRANS64.TRYWAIT P0, [R3+URZ], R2 ;  /* 0x00000002030075a7 */ /* 0x000e24000800017f */
[----:B0-----:R-:W-:Y:S05]  /*23630*/  @!P0 BRA `(.L_x_578) ;  /* 0x0000000800508947 */ /* 0x001fea0003800000 */
.L_x_599:
        /* <DEDUP_REMOVED lines=9> */
.L_x_600:
        /* <DEDUP_REMOVED lines=9> */
.L_x_601:
        /* <DEDUP_REMOVED lines=9> */
.L_x_602:
        /* <DEDUP_REMOVED lines=9> */
.L_x_603:
        /* <DEDUP_REMOVED lines=9> */
.L_x_604:
        /* <DEDUP_REMOVED lines=9> */
.L_x_605:
        /* <DEDUP_REMOVED lines=9> */
.L_x_606:
        /* <DEDUP_REMOVED lines=9> */
.L_x_607:
        /* <DEDUP_REMOVED lines=9> */
.L_x_608:
        /* <DEDUP_REMOVED lines=9> */
.L_x_609:
[----:B0-----:R-:W-:-:S05]  /*23be0*/  VIADD R2, R5, 0x1 ;  /* 0x0000000105027836 */ /* 0x001fca0000000000 */
[----:B------:R-:W-:-:S04]  /*23bf0*/  ISETP.NE.AND P0, PT, R2, 0xe, PT ;  /* 0x0000000e0200780c */ /* 0x000fc80003f05270 */
[----:B------:R-:W-:Y:S02]  /*23c00*/  SEL R4, RZ, 0x1, P0 ;  /* 0x00000001ff047807 */ /* 0x000fe40000000000 */
[----:B------:R-:W-:Y:S02]  /*23c10*/  SEL R3, R2, RZ, P0 ;  /* 0x000000ff02037207 */ /* 0x000fe40000000000 */
[----:B------:R-:W-:-:S03]  /*23c20*/  LOP3.LUT R4, R7, R4, RZ, 0x3c, !PT ;  /* 0x0000000407047212 */ /* 0x000fc600078e3cff */
[----:B------:R-:W-:Y:S01]  /*23c30*/  IMAD R3, R3, 0x8, R0 ;  /* 0x0000000803037824 */ /* 0x000fe200078e0200 */
[----:B------:R-:W-:-:S07]  /*23c40*/  SHF.L.U32 R0, R4, 0x1f, RZ ;  /* 0x0000001f04007819 */ /* 0x000fce00000006ff */
.L_x_589:
[----:B0-----:R0:W1:Y:S02]  /*23c50*/  SYNCS.PHASECHK.TRANS64.TRYWAIT P0, [R3+URZ], R0 ;  /* 0x00000000030075a7 */ /* 0x001064000800017f */
[----:B-1----:R-:W-:Y:S05]  /*23c60*/  @!P0 NANOSLEEP.SYNCS 0x989680 ;  /* 0x009896800000895d */ /* 0x002fea0003900000 */
[----:B------:R-:W1:Y:S02]  /*23c70*/  @!P0 SYNCS.PHASECHK.TRANS64 P0, [R3+URZ], R0 ;  /* 0x00000000030085a7 */ /* 0x000e64000800007f */
[----:B-1----:R-:W-:Y:S05]  /*23c80*/  @!P0 BRA `(.L_x_589) ;  /* 0xfffffffc00f08947 */ /* 0x002fea000383ffff */
.L_x_574:
[----:B------:R-:W-:Y:S05]  /*23c90*/  BSYNC B0 ;  /* 0x0000000000007941 */ /* 0x000fea0003800000 */
.L_x_573:
[----:B------:R-:W-:Y:S05]  /*23ca0*/  EXIT ;  /* 0x000000000000794d */ /* 0x000fea0003800000 */
.L_x_22:
[----:B--2---:R-:W-:-:S04]  /*23cb0*/  IMAD.U32 R3, RZ, RZ, UR7 ;  /* 0x00000007ff037e24 */ /* 0x004fc8000f8e00ff */
[----:B------:R2:W4:Y:S03]  /*23cc0*/  SYNCS.PHASECHK.TRANS64.TRYWAIT P0, [R3+URZ], R0 ;  /* 0x00000000030075a7 */ /* 0x000526000800017f */
[----:B----4-:R-:W-:Y:S05]  /*23cd0*/  @!P0 NANOSLEEP.SYNCS 0x989680 ;  /* 0x009896800000895d */ /* 0x010fea0003900000 */
[----:B------:R-:W4:Y:S02]  /*23ce0*/  @!P0 SYNCS.PHASECHK.TRANS64 P0, [R3+URZ], R0 ;  /* 0x00000000030085a7 */ /* 0x000f24000800007f */
[----:B----4-:R-:W-:Y:S05]  /*23cf0*/  @!P0 BRA `(.L_x_22) ;  /* 0xfffffffc00ec8947 */ /* 0x010fea000383ffff */
[----:B------:R-:W-:Y:S05]  /*23d00*/  BRA `(.L_x_21) ;  /* 0xfffffdf0009c7947 */ /* 0x000fea000383ffff */
.L_x_28:
[----:B-----5:R4:W-:Y:S02]  /*23d10*/  STL [R1+0x478], R0 ;  /* 0x0004780001007387 */ /* 0x0209e40000100800 */
[----:B----4-:R-:W-:-:S04]  /*23d20*/  IMAD.U32 R0, RZ, RZ, UR15 ;  /* 0x0000000fff007e24 */ /* 0x010fc8000f8e00ff */
[----:B------:R4:W0:Y:S03]  /*23d30*/  SYNCS.PHASECHK.TRANS64.TRYWAIT P0, [R0+URZ], R3 ;  /* 0x00000003000075a7 */ /* 0x000826000800017f */
[----:B0-----:R-:W-:Y:S05]  /*23d40*/  @!P0 NANOSLEEP.SYNCS 0x989680 ;  /* 0x009896800000895d */ /* 0x001fea0003900000 */
[----:B------:R4:W0:Y:S02]  /*23d50*/  @!P0 SYNCS.PHASECHK.TRANS64 P0, [R0+URZ], R3 ;  /* 0x00000003000085a7 */ /* 0x000824000800007f */
[----:B----4-:R4:W5:Y:S02]  /*23d60*/  LDL.LU R0, [R1+0x478] ;  /* 0x0004780001007983 */ /* 0x0109640000300800 */
[----:B0---4-:R-:W-:Y:S05]  /*23d70*/  @!P0 BRA `(.L_x_28) ;  /* 0xfffffffc00e48947 */ /* 0x011fea000383ffff */
[----:B------:R-:W-:Y:S05]  /*23d80*/  BRA `(.L_x_27) ;  /* 0xfffffe28007c7947 */ /* 0x000fea000383ffff */
.L_x_561:
[----:B------:R-:W-:Y:S01]  /*23d90*/  BSSY B1, `(.L_x_590) ;  /* 0x0000006000017945 */ /* 0x000fe20003800000 */
[----:B------:R-:W-:-:S07]  /*23da0*/  IMAD.MOV.U32 R2, RZ, RZ, -0x1 ;  /* 0xffffffffff027424 */ /* 0x000fce00078e00ff */
[----:B------:R-:W-:Y:S05]  /*23db0*/  WARPSYNC.COLLECTIVE R2, `(.L_x_591) ;  /* 0x00000000020c7348 */ /* 0x000fea0003c00000 */
[----:B------:R-:W-:Y:S02]  /*23dc0*/  ELECT P0, UR62, PT ;  /* 0x00000000003e782f */ /* 0x000fe40003800000 */
[----:B------:R-:W-:Y:S01]  /*23dd0*/  MOV R2, UR62 ;  /* 0x0000003e00027c02 */ /* 0x000fe20008000f00 */
[----:B------:R-:W-:Y:S10]  /*23de0*/  ENDCOLLECTIVE ;  /* 0x000000000000791b */ /* 0x000ff40003800000 */
.L_x_591:
[----:B------:R-:W-:Y:S05]  /*23df0*/  BSYNC B1 ;  /* 0x0000000000017941 */ /* 0x000fea0003800000 */
.L_x_590:
[----:B------:R-:W-:Y:S05]  /*23e00*/  BRA `(.L_x_592) ;  /* 0xffffffe800b07947 */ /* 0x000fea000383ffff */
.L_x_564:
[----:B0-----:R0:W1:Y:S02]  /*23e10*/  SYNCS.PHASECHK.TRANS64.TRYWAIT P0, [R12+URZ+0x70], R11 ;  /* 0x0000700b0c0075a7 */ /* 0x001064000800017f */
[----:B-1----:R-:W-:Y:S05]  /*23e20*/  @!P0 NANOSLEEP.SYNCS 0x989680 ;  /* 0x009896800000895d */ /* 0x002fea0003900000 */
[----:B------:R-:W1:Y:S02]  /*23e30*/  @!P0 SYNCS.PHASECHK.TRANS64 P0, [R12+URZ+0x70], R11 ;  /* 0x0000700b0c0085a7 */ /* 0x000e64000800007f */
[----:B-1----:R-:W-:Y:S05]  /*23e40*/  @!P0 BRA `(.L_x_564) ;  /* 0xfffffffc00f08947 */ /* 0x002fea000383ffff */
[----:B------:R-:W-:Y:S05]  /*23e50*/  BRA `(.L_x_593) ;  /* 0xffffffe800e87947 */ /* 0x000fea000383ffff */
.L_x_572:
[----:B------:R-:W-:Y:S01]  /*23e60*/  BSSY B0, `(.L_x_594) ;  /* 0x0000006000007945 */ /* 0x000fe20003800000 */
[----:B------:R-:W-:-:S07]  /*23e70*/  IMAD.MOV.U32 R2, RZ, RZ, -0x1 ;  /* 0xffffffffff027424 */ /* 0x000fce00078e00ff */
[----:B------:R-:W-:Y:S05]  /*23e80*/  WARPSYNC.COLLECTIVE R2, `(.L_x_595) ;  /* 0x00000000020c7348 */ /* 0x000fea0003c00000 */
[----:B------:R-:W-:Y:S02]  /*23e90*/  ELECT P0, UR62, PT ;  /* 0x00000000003e782f */ /* 0x000fe40003800000 */
[----:B------:R-:W-:Y:S01]  /*23ea0*/  MOV R2, UR62 ;  /* 0x0000003e00027c02 */ /* 0x000fe20008000f00 */
[----:B------:R-:W-:Y:S10]  /*23eb0*/  ENDCOLLECTIVE ;  /* 0x000000000000791b */ /* 0x000ff40003800000 */
.L_x_595:
[----:B------:R-:W-:Y:S05]  /*23ec0*/  BSYNC B0 ;  /* 0x0000000000007941 */ /* 0x000fea0003800000 */
.L_x_594:
[----:B------:R-:W-:Y:S05]  /*23ed0*/  BRA `(.L_x_596) ;  /* 0xfffffff400547947 */ /* 0x000fea000383ffff */
.L_x_576:
[----:B0-----:R0:W1:Y:S02]  /*23ee0*/  SYNCS.PHASECHK.TRANS64.TRYWAIT P0, [R3+URZ], R2 ;  /* 0x00000002030075a7 */ /* 0x001064000800017f */
[----:B-1----:R-:W-:Y:S05]  /*23ef0*/  @!P0 NANOSLEEP.SYNCS 0x989680 ;  /* 0x009896800000895d */ /* 0x002fea0003900000 */
[----:B------:R-:W1:Y:S02]  /*23f00*/  @!P0 SYNCS.PHASECHK.TRANS64 P0, [R3+URZ], R2 ;  /* 0x00000002030085a7 */ /* 0x000e64000800007f */
[----:B-1----:R-:W-:Y:S05]  /*23f10*/  @!P0 BRA `(.L_x_576) ;  /* 0xfffffffc00f08947 */ /* 0x002fea000383ffff */
[----:B------:R-:W-:Y:S05]  /*23f20*/  BRA `(.L_x_597) ;  /* 0xfffffff4007c7947 */ /* 0x000fea000383ffff */
.L_x_577:
[----:B0-----:R0:W1:Y:S02]  /*23f30*/  SYNCS.PHASECHK.TRANS64.TRYWAIT P0, [R3+URZ], R2 ;  /* 0x00000002030075a7 */ /* 0x001064000800017f */
[----:B-1----:R-:W-:Y:S05]  /*23f40*/  @!P0 NANOSLEEP.SYNCS 0x989680 ;  /* 0x009896800000895d */ /* 0x002fea0003900000 */
[----:B------:R-:W1:Y:S02]  /*23f50*/  @!P0 SYNCS.PHASECHK.TRANS64 P0, [R3+URZ], R2 ;  /* 0x00000002030085a7 */ /* 0x000e64000800007f */
[----:B-1----:R-:W-:Y:S05]  /*23f60*/  @!P0 BRA `(.L_x_577) ;  /* 0xfffffffc00f08947 */ /* 0x002fea000383ffff */
[----:B------:R-:W-:Y:S05]  /*23f70*/  BRA `(.L_x_598) ;  /* 0xfffffff4008c7947 */ /* 0x000fea000383ffff */
.L_x_578:
[----:B0-----:R0:W1:Y:S02]  /*23f80*/  SYNCS.PHASECHK.TRANS64.TRYWAIT P0, [R3+URZ], R2 ;  /* 0x00000002030075a7 */ /* 0x001064000800017f */
[----:B-1----:R-:W-:Y:S05]  /*23f90*/  @!P0 NANOSLEEP.SYNCS 0x989680 ;  /* 0x009896800000895d */ /* 0x002fea0003900000 */
[----:B------:R-:W1:Y:S02]  /*23fa0*/  @!P0 SYNCS.PHASECHK.TRANS64 P0, [R3+URZ], R2 ;  /* 0x00000002030085a7 */ /* 0x000e64000800007f */
[----:B-1----:R-:W-:Y:S05]  /*23fb0*/  @!P0 BRA `(.L_x_578) ;  /* 0xfffffffc00f08947 */ /* 0x002fea000383ffff */
[----:B------:R-:W-:Y:S05]  /*23fc0*/  BRA `(.L_x_599) ;  /* 0xfffffff4009c7947 */ /* 0x000fea000383ffff */
.L_x_579:
[----:B0-----:R0:W1:Y:S02]  /*23fd0*/  SYNCS.PHASECHK.TRANS64.TRYWAIT P0, [R3+URZ], R2 ;  /* 0x00000002030075a7 */ /* 0x001064000800017f */
[----:B-1----:R-:W-:Y:S05]  /*23fe0*/  @!P0 NANOSLEEP.SYNCS 0x989680 ;  /* 0x009896800000895d */ /* 0x002fea0003900000 */
[----:B------:R-:W1:Y:S02]  /*23ff0*/  @!P0 SYNCS.PHASECHK.TRANS64 P0, [R3+URZ], R2 ;  /* 0x00000002030085a7 */ /* 0x000e64000800007f */
[----:B-1----:R-:W-:Y:S05]  /*24000*/  @!P0 BRA `(.L_x_579) ;  /* 0xfffffffc00f08947 */ /* 0x002fea000383ffff */
[----:B------:R-:W-:Y:S05]  /*24010*/  BRA `(.L_x_600) ;  /* 0xfffffff400ac7947 */ /* 0x000fea000383ffff */
.L_x_580:
[----:B0-----:R0:W1:Y:S02]  /*24020*/  SYNCS.PHASECHK.TRANS64.TRYWAIT P0, [R3+URZ], R2 ;  /* 0x00000002030075a7 */ /* 0x001064000800017f */
[----:B-1----:R-:W-:Y:S05]  /*24030*/  @!P0 NANOSLEEP.SYNCS 0x989680 ;  /* 0x009896800000895d */ /* 0x002fea0003900000 */
[----:B------:R-:W1:Y:S02]  /*24040*/  @!P0 SYNCS.PHASECHK.TRANS64 P0, [R3+URZ], R2 ;  /* 0x00000002030085a7 */ /* 0x000e64000800007f */
[----:B-1----:R-:W-:Y:S05]  /*24050*/  @!P0 BRA `(.L_x_580) ;  /* 0xfffffffc00f08947 */ /* 0x002fea000383ffff */
[----:B------:R-:W-:Y:S05]  /*24060*/  BRA `(.L_x_601) ;  /* 0xfffffff400bc7947 */ /* 0x000fea000383ffff */
.L_x_581:
[----:B0-----:R0:W1:Y:S02]  /*24070*/  SYNCS.PHASECHK.TRANS64.TRYWAIT P0, [R3+URZ], R2 ;  /* 0x00000002030075a7 */ /* 0x001064000800017f */
[----:B-1----:R-:W-:Y:S05]  /*24080*/  @!P0 NANOSLEEP.SYNCS 0x989680 ;  /* 0x009896800000895d */ /* 0x002fea0003900000 */
[----:B------:R-:W1:Y:S02]  /*24090*/  @!P0 SYNCS.PHASECHK.TRANS64 P0, [R3+URZ], R2 ;  /* 0x00000002030085a7 */ /* 0x000e64000800007f */
[----:B-1----:R-:W-:Y:S05]  /*240a0*/  @!P0 BRA `(.L_x_581) ;  /* 0xfffffffc00f08947 */ /* 0x002fea000383ffff */
[----:B------:R-:W-:Y:S05]  /*240b0*/  BRA `(.L_x_602) ;  /* 0xfffffff400cc7947 */ /* 0x000fea000383ffff */
.L_x_582:
[----:B0-----:R0:W1:Y:S02]  /*240c0*/  SYNCS.PHASECHK.TRANS64.TRYWAIT P0, [R3+URZ], R2 ;  /* 0x00000002030075a7 */ /* 0x001064000800017f */
[----:B-1----:R-:W-:Y:S05]  /*240d0*/  @!P0 NANOSLEEP.SYNCS 0x989680 ;  /* 0x009896800000895d */ /* 0x002fea0003900000 */
[----:B------:R-:W1:Y:S02]  /*240e0*/  @!P0 SYNCS.PHASECHK.TRANS64 P0, [R3+URZ], R2 ;  /* 0x00000002030085a7 */ /* 0x000e64000800007f */
[----:B-1----:R-:W-:Y:S05]  /*240f0*/  @!P0 BRA `(.L_x_582) ;  /* 0xfffffffc00f08947 */ /* 0x002fea000383ffff */
[----:B------:R-:W-:Y:S05]  /*24100*/  BRA `(.L_x_603) ;  /* 0xfffffff400dc7947 */ /* 0x000fea000383ffff */
.L_x_583:
[----:B0-----:R0:W1:Y:S02]  /*24110*/  SYNCS.PHASECHK.TRANS64.TRYWAIT P0, [R3+URZ], R2 ;  /* 0x00000002030075a7 */ /* 0x001064000800017f */
[----:B-1----:R-:W-:Y:S05]  /*24120*/  @!P0 NANOSLEEP.SYNCS 0x989680 ;  /* 0x009896800000895d */ /* 0x002fea0003900000 */
[----:B------:R-:W1:Y:S02]  /*24130*/  @!P0 SYNCS.PHASECHK.TRANS64 P0, [R3+URZ], R2 ;  /* 0x00000002030085a7 */ /* 0x000e64000800007f */
[----:B-1----:R-:W-:Y:S05]  /*24140*/  @!P0 BRA `(.L_x_583) ;  /* 0xfffffffc00f08947 */ /* 0x002fea000383ffff */
[----:B------:R-:W-:Y:S05]  /*24150*/  BRA `(.L_x_604) ;  /* 0xfffffff400ec7947 */ /* 0x000fea000383ffff */
.L_x_584:
[----:B0-----:R0:W1:Y:S02]  /*24160*/  SYNCS.PHASECHK.TRANS64.TRYWAIT P0, [R3+URZ], R2 ;  /* 0x00000002030075a7 */ /* 0x001064000800017f */
[----:B-1----:R-:W-:Y:S05]  /*24170*/  @!P0 NANOSLEEP.SYNCS 0x989680 ;  /* 0x009896800000895d */ /* 0x002fea0003900000 */
[----:B------:R-:W1:Y:S02]  /*24180*/  @!P0 SYNCS.PHASECHK.TRANS64 P0, [R3+URZ], R2 ;  /* 0x00000002030085a7 */ /* 0x000e64000800007f */
[----:B-1----:R-:W-:Y:S05]  /*24190*/  @!P0 BRA `(.L_x_584) ;  /* 0xfffffffc00f08947 */ /* 0x002fea000383ffff */
[----:B------:R-:W-:Y:S05]  /*241a0*/  BRA `(.L_x_605) ;  /* 0xfffffff400fc7947 */ /* 0x000fea000383ffff */
.L_x_585:
[----:B0-----:R0:W1:Y:S02]  /*241b0*/  SYNCS.PHASECHK.TRANS64.TRYWAIT P0, [R3+URZ], R2 ;  /* 0x00000002030075a7 */ /* 0x001064000800017f */
[----:B-1----:R-:W-:Y:S05]  /*241c0*/  @!P0 NANOSLEEP.SYNCS 0x989680 ;  /* 0x009896800000895d */ /* 0x002fea0003900000 */
[----:B------:R-:W1:Y:S02]  /*241d0*/  @!P0 SYNCS.PHASECHK.TRANS64 P0, [R3+URZ], R2 ;  /* 0x00000002030085a7 */ /* 0x000e64000800007f */
[----:B-1----:R-:W-:Y:S05]  /*241e0*/  @!P0 BRA `(.L_x_585) ;  /* 0xfffffffc00f08947 */ /* 0x002fea000383ffff */
[----:B------:R-:W-:Y:S05]  /*241f0*/  BRA `(.L_x_606) ;  /* 0xfffffff8000c7947 */ /* 0x000fea000383ffff */
.L_x_586:
[----:B0-----:R0:W1:Y:S02]  /*24200*/  SYNCS.PHASECHK.TRANS64.TRYWAIT P0, [R3+URZ], R2 ;  /* 0x00000002030075a7 */ /* 0x001064000800017f */
[----:B-1----:R-:W-:Y:S05]  /*24210*/  @!P0 NANOSLEEP.SYNCS 0x989680 ;  /* 0x009896800000895d */ /* 0x002fea0003900000 */
[----:B------:R-:W1:Y:S02]  /*24220*/  @!P0 SYNCS.PHASECHK.TRANS64 P0, [R3+URZ], R2 ;  /* 0x00000002030085a7 */ /* 0x000e64000800007f */
[----:B-1----:R-:W-:Y:S05]  /*24230*/  @!P0 BRA `(.L_x_586) ;  /* 0xfffffffc00f08947 */ /* 0x002fea000383ffff */
[----:B------:R-:W-:Y:S05]  /*24240*/  BRA `(.L_x_607) ;  /* 0xfffffff8001c7947 */ /* 0x000fea000383ffff */
.L_x_587:
[----:B0-----:R0:W1:Y:S02]  /*24250*/  SYNCS.PHASECHK.TRANS64.TRYWAIT P0, [R3+URZ], R2 ;  /* 0x00000002030075a7 */ /* 0x001064000800017f */
[----:B-1----:R-:W-:Y:S05]  /*24260*/  @!P0 NANOSLEEP.SYNCS 0x989680 ;  /* 0x009896800000895d */ /* 0x002fea0003900000 */
[----:B------:R-:W1:Y:S02]  /*24270*/  @!P0 SYNCS.PHASECHK.TRANS64 P0, [R3+URZ], R2 ;  /* 0x00000002030085a7 */ /* 0x000e64000800007f */
[----:B-1----:R-:W-:Y:S05]  /*24280*/  @!P0 BRA `(.L_x_587) ;  /* 0xfffffffc00f08947 */ /* 0x002fea000383ffff */
[----:B------:R-:W-:Y:S05]  /*24290*/  BRA `(.L_x_608) ;  /* 0xfffffff8002c7947 */ /* 0x000fea000383ffff */
.L_x_588:
[----:B0-----:R0:W1:Y:S02]  /*242a0*/  SYNCS.PHASECHK.TRANS64.TRYWAIT P0, [R3+URZ], R2 ;  /* 0x00000002030075a7 */ /* 0x001064000800017f */
[----:B-1----:R-:W-:Y:S05]  /*242b0*/  @!P0 NANOSLEEP.SYNCS 0x989680 ;  /* 0x009896800000895d */ /* 0x002fea0003900000 */
[----:B------:R-:W1:Y:S02]  /*242c0*/  @!P0 SYNCS.PHASECHK.TRANS64 P0, [R3+URZ], R2 ;  /* 0x00000002030085a7 */ /* 0x000e64000800007f */
[----:B-1----:R-:W-:Y:S05]  /*242d0*/  @!P0 BRA `(.L_x_588) ;  /* 0xfffffffc00f08947 */ /* 0x002fea000383ffff */
[----:B------:R-:W-:Y:S05]  /*242e0*/  BRA `(.L_x_609) ;  /* 0xfffffff8003c7947 */ /* 0x000fea000383ffff */
.L_x_610:
[----:B------:R-:W-:-:S00]  /*242f0*/  BRA `(.L_x_610) ;  /* 0xfffffffc00fc7947 */ /* 0x000fc0000383ffff */
[----:B------:R-:W-:-:S00]  /*24300*/  NOP ;  /* 0x0000000000007918 */ /* 0x000fc00000000000 */
[----:B------:R-:W-:-:S00]  /*24310*/  NOP ;  /* 0x0000000000007918 */ /* 0x000fc00000000000 */
[----:B------:R-:W-:-:S00]  /*24320*/  NOP ;  /* 0x0000000000007918 */ /* 0x000fc00000000000 */
[----:B------:R-:W-:-:S00]  /*24330*/  NOP ;  /* 0x0000000000007918 */ /* 0x000fc00000000000 */
[----:B------:R-:W-:-:S00]  /*24340*/  NOP ;  /* 0x0000000000007918 */ /* 0x000fc00000000000 */
[----:B------:R-:W-:-:S00]  /*24350*/  NOP ;  /* 0x0000000000007918 */ /* 0x000fc00000000000 */
[----:B------:R-:W-:-:S00]  /*24360*/  NOP ;  /* 0x0000000000007918 */ /* 0x000fc00000000000 */
[----:B------:R-:W-:-:S00]  /*24370*/  NOP ;  /* 0x0000000000007918 */ /* 0x000fc00000000000 */
.L_x_611:


//--------------------- .nv.shared._ZN7cutlass13device_kernelINS_4gemm6kernel13GemmUniversalIN4cute5tupleIJiiiiEEENS1_10collective13CollectiveMmaINS1_37MainloopSm90TmaGmmaWarpSpecializedFP8ILi14ENS5_IJNS4_1CILi2EEENSA_ILi1EEESC_EEENS1_35KernelTmaWarpSpecializedCooperativeEEENS5_IJNSA_ILi256EEESG_NSA_ILi32EEEEEENS_12float_e4m3_tENS5_IJlSC_lEEESJ_SK_NS4_8TiledMMAINS4_8MMA_AtomIJNS4_4SM904GMMA31MMA_64x256x32_F32E4M3E4M3_SS_TNILNSO_7ScaleInE1ELSQ_1EEEEEENS4_6LayoutISD_NS5_IJSC_NSA_ILi0EEESU_EEEEENS5_IJNS4_10UnderscoreESX_SX_EEEEENS4_13SM90_TMA_LOADENS4_14ComposedLayoutINS4_7SwizzleILi1ELi4ELi3EEENS4_18smem_ptr_flag_bitsILi8EEENST_INS5_IJNSA_ILi8EEESH_EEENS5_IJSH_SC_EEEEEEEvNS4_8identityENS4_23SM90_TMA_LOAD_MULTICASTES1A_vS1B_EENS_8epilogue10collective6detail29Sm90TmaWarpSpecializedAdapterINS1F_15DefaultEpilogueISJ_SK_SK_NS1E_6thread17LinearCombinationISJ_Li1EffLNS1J_9ScaleType4KindE0ELNS_15FloatRoundStyleE2ESJ_EENS1_15EpilogueDefaultEEEEEvvEEEEvNT_6ParamsE --------------------------
	.section	.nv.shared._ZN7cutlass13device_kernelINS_4gemm6kernel13GemmUniversalIN4cute5tupleIJiiiiEEENS1_10collective13CollectiveMmaINS1_37MainloopSm90TmaGmmaWarpSpecializedFP8ILi14ENS5_IJNS4_1CILi2EEENSA_ILi1EEESC_EEENS1_35KernelTmaWarpSpecializedCooperativeEEENS5_IJNSA_ILi256EEESG_NSA_ILi32EEEEEENS_12float_e4m3_tENS5_IJlSC_lEEESJ_SK_NS4_8TiledMMAINS4_8MMA_AtomIJNS4_4SM904GMMA31MMA_64x256x32_F32E4M3E4M3_SS_TNILNSO_7ScaleInE1ELSQ_1EEEEEENS4_6LayoutISD_NS5_IJSC_NSA_ILi0EEESU_EEEEENS5_IJNS4_10UnderscoreESX_SX_EEEEENS4_13SM90_TMA_LOADENS4_14ComposedLayoutINS4_7SwizzleILi1ELi4ELi3EEENS4_18smem_ptr_flag_bitsILi8EEENST_INS5_IJNSA_ILi8EEESH_EEENS5_IJSH_SC_EEEEEEEvNS4_8identityENS4_23SM90_TMA_LOAD_MULTICASTES1A_vS1B_EENS_8epilogue10collective6detail29Sm90TmaWarpSpecializedAdapterINS1F_15DefaultEpilogueISJ_SK_SK_NS1E_6thread17LinearCombinationISJ_Li1EffLNS1J_9ScaleType4KindE0ELNS_15FloatRoundStyleE2ESJ_EENS1_15EpilogueDefaultEEEEEvvEEEEvNT_6ParamsE,"aw",@nobits
	.sectionflags	@""
	.align	16
	.zero		1024


//--------------------- .nv.shared.reserved.0     --------------------------
	.section	.nv.shared.reserved.0,"aw",@nobits
	.weak		__nv_reservedSMEM_offset_0_alias
	.size		__nv_reservedSMEM_offset_0_alias, 0, 0
	.other		__nv_reservedSMEM_offset_0_alias,@"STO_CUDA_RESERVED_SHARED STV_DEFAULT"
__nv_reservedSMEM_offset_0_alias:
	.zero		0


//--------------------- .nv.global                --------------------------
	.section	.nv.global,"aw",@nobits
.nv.global:
	.type		_ZN39_INTERNAL_f6b15d2e_4_k_cu_382f3a18_48864cute1_E,@object
	.size		_ZN39_INTERNAL_f6b15d2e_4_k_cu_382f3a18_48864cute1_E,(_ZN39_INTERNAL_f6b15d2e_4_k_cu_382f3a18_48864cuda3std3__45__cpo6cbeginE - _ZN39_INTERNAL_f6b15d2e_4_k_cu_382f3a18_48864cute1_E)
_ZN39_INTERNAL_f6b15d2e_4_k_cu_382f3a18_48864cute1_E:
	.zero		1
	.type		_ZN39_INTERNAL_f6b15d2e_4_k_cu_382f3a18_48864cuda3std3__45__cpo6cbeginE,@object
	.size		_ZN39_INTERNAL_f6b15d2e_4_k_cu_382f3a18_48864cuda3std3__45__cpo6cbeginE,(_ZN39_INTERNAL_f6b15d2e_4_k_cu_382f3a18_48864cuda3std3__48in_placeE - _ZN39_INTERNAL_f6b15d2e_4_k_cu_382f3a18_48864cuda3std3__45__cpo6cbeginE)
_ZN39_INTERNAL_f6b15d2e_4_k_cu_382f3a18_48864cuda3std3__45__cpo6cbeginE:
	.zero		1
	.type		_ZN39_INTERNAL_f6b15d2e_4_k_cu_382f3a18_48864cuda3std3__48in_placeE,@object
	.size		_ZN39_INTERNAL_f6b15d2e_4_k_cu_382f3a18_48864cuda3std3__48in_placeE,(_ZN39_INTERNAL_f6b15d2e_4_k_cu_382f3a18_48864cuda3std6ranges3__45__cpo9iter_moveE - _ZN39_INTERNAL_f6b15d2e_4_k_cu_382f3a18_48864cuda3std3__48in_placeE)
_ZN39_INTERNAL_f6b15d2e_4_k_cu_382f3a18_48864cuda3std3__48in_placeE:
	.zero		1
	.type		_ZN39_INTERNAL_f6b15d2e_4_k_cu_382f3a18_48864cuda3std6ranges3__45__cpo9iter_moveE,@object
	.size		_ZN39_INTERNAL_f6b15d2e_4_k_cu_382f3a18_48864cuda3std6ranges3__45__cpo9iter_moveE,(_ZN39_INTERNAL_f6b15d2e_4_k_cu_382f3a18_48864cuda3std3__45__cpo5beginE - _ZN39_INTERNAL_f6b15d2e_4_k_cu_382f3a18_48864cuda3std6ranges3__45__cpo9iter_moveE)
_ZN39_INTERNAL_f6b15d2e_4_k_cu_382f3a18_48864cuda3std6ranges3__45__cpo9iter_moveE:
	.zero		1
	.type		_ZN39_INTERNAL_f6b15d2e_4_k_cu_382f3a18_48864cuda3std3__45__cpo5beginE,@object
	.size		_ZN39_INTERNAL_f6b15d2e_4_k_cu_382f3a18_48864cuda3std3__45__cpo5beginE,(_ZN39_INTERNAL_f6b15d2e_4_k_cu_382f3a18_48864cuda3std3__441_GLOBAL__N__f6b15d2e_4_k_cu_382f3a18_48866ignoreE - _ZN39_INTERNAL_f6b15d2e_4_k_cu_382f3a18_48864cuda3std3__45__cpo5beginE)
_ZN39_INTERNAL_f6b15d2e_4_k_cu_382f3a18_48864cuda3std3__45__cpo5beginE:
	.zero		1
	.type		_ZN39_INTERNAL_f6b15d2e_4_k_cu_382f3a18_48864cuda3std3__441_GLOBAL__N__f6b15d2e_4_k_cu_382f3a18_48866ignoreE,@object
	.size		_ZN39_INTERNAL_f6b15d2e_4_k_cu_382f3a18_48864cuda3std3__441_GLOBAL__N__f6b15d2e_4_k_cu_382f3a18_48866ignoreE,(_ZN39_INTERNAL_f6b15d2e_4_k_cu_382f3a18_48864cute7productE - _ZN39_INTERNAL_f6b15d2e_4_k_cu_382f3a18_48864cuda3std3__441_GLOBAL__N__f6b15d2e_4_k_cu_382f3a18_48866ignoreE)
_ZN39_INTERNAL_f6b15d2e_4_k_cu_382f3a18_48864cuda3std3__441_GLOBAL__N__f6b15d2e_4_k_cu_382f3a18_48866ignoreE:
	.zero		1
	.type		_ZN39_INTERNAL_f6b15d2e_4_k_cu_382f3a18_48864cute7productE,@object
	.size		_ZN39_INTERNAL_f6b15d2e_4_k_cu_382f3a18_48864cute7productE,(_ZN39_INTERNAL_f6b15d2e_4_k_cu_382f3a18_48864cuda3std3__45__cpo3endE - _ZN39_INTERNAL_f6b15d2e_4_k_cu_382f3a18_48864cute7productE)
_ZN39_INTERNAL_f6b15d2e_4_k_cu_382f3a18_48864cute7productE:
	.zero		1
	.type		_ZN39_INTERNAL_f6b15d2e_4_k_cu_382f3a18_48864cuda3std3__45__cpo3endE,@object
	.size		_ZN39_INTERNAL_f6b15d2e_4_k_cu_382f3a18_48864cuda3std3__45__cpo3endE,(_ZN39_INTERNAL_f6b15d2e_4_k_cu_382f3a18_48864cuda3std3__419piecewise_constructE - _ZN39_INTERNAL_f6b15d2e_4_k_cu_382f3a18_48864cuda3std3__45__cpo3endE)
_ZN39_INTERNAL_f6b15d2e_4_k_cu_382f3a18_48864cuda3std3__45__cpo3endE:
	.zero		1
	.type		_ZN39_INTERNAL_f6b15d2e_4_k_cu_382f3a18_48864cuda3std3__419piecewise_constructE,@object
	.size		_ZN39_INTERNAL_f6b15d2e_4_k_cu_382f3a18_48864cuda3std3__419piecewise_constructE,(_ZN39_INTERNAL_f6b15d2e_4_k_cu_382f3a18_48864cuda3std3__45__cpo4cendE - _ZN39_INTERNAL_f6b15d2e_4_k_cu_382f3a18_48864cuda3std3__419piecewise_constructE)
_ZN39_INTERNAL_f6b15d2e_4_k_cu_382f3a18_48864cuda3std3__419piecewise_constructE:
	.zero		1
	.type		_ZN39_INTERNAL_f6b15d2e_4_k_cu_382f3a18_48864cuda3std3__45__cpo4cendE,@object
	.size		_ZN39_INTERNAL_f6b15d2e_4_k_cu_382f3a18_48864cuda3std3__45__cpo4cendE,(_ZN39_INTERNAL_f6b15d2e_4_k_cu_382f3a18_48864cuda3std6ranges3__45__cpo4swapE - _ZN39_INTERNAL_f6b15d2e_4_k_cu_382f3a18_48864cuda3std3__45__cpo4cendE)
_ZN39_INTERNAL_f6b15d2e_4_k_cu_382f3a18_48864cuda3std3__45__cpo4cendE:
	.zero		1
	.type		_ZN39_INTERNAL_f6b15d2e_4_k_cu_382f3a18_48864cuda3std6ranges3__45__cpo4swapE,@object
	.size		_ZN39_INTERNAL_f6b15d2e_4_k_cu_382f3a18_48864cuda3std6ranges3__45__cpo4swapE,(.L_7 - _ZN39_INTERNAL_f6b15d2e_4_k_cu_382f3a18_48864cuda3std6ranges3__45__cpo4swapE)
_ZN39_INTERNAL_f6b15d2e_4_k_cu_382f3a18_48864cuda3std6ranges3__45__cpo4swapE:
	.zero		1
.L_7:


//--------------------- .nv.constant0._ZN7cutlass13device_kernelINS_4gemm6kernel13GemmUniversalIN4cute5tupleIJiiiiEEENS1_10collective13CollectiveMmaINS1_37MainloopSm90TmaGmmaWarpSpecializedFP8ILi14ENS5_IJNS4_1CILi2EEENSA_ILi1EEESC_EEENS1_35KernelTmaWarpSpecializedCooperativeEEENS5_IJNSA_ILi256EEESG_NSA_ILi32EEEEEENS_12float_e4m3_tENS5_IJlSC_lEEESJ_SK_NS4_8TiledMMAINS4_8MMA_AtomIJNS4_4SM904GMMA31MMA_64x256x32_F32E4M3E4M3_SS_TNILNSO_7ScaleInE1ELSQ_1EEEEEENS4_6LayoutISD_NS5_IJSC_NSA_ILi0EEESU_EEEEENS5_IJNS4_10UnderscoreESX_SX_EEEEENS4_13SM90_TMA_LOADENS4_14ComposedLayoutINS4_7SwizzleILi1ELi4ELi3EEENS4_18smem_ptr_flag_bitsILi8EEENST_INS5_IJNSA_ILi8EEESH_EEENS5_IJSH_SC_EEEEEEEvNS4_8identityENS4_23SM90_TMA_LOAD_MULTICASTES1A_vS1B_EENS_8epilogue10collective6detail29Sm90TmaWarpSpecializedAdapterINS1F_15DefaultEpilogueISJ_SK_SK_NS1E_6thread17LinearCombinationISJ_Li1EffLNS1J_9ScaleType4KindE0ELNS_15FloatRoundStyleE2ESJ_EENS1_15EpilogueDefaultEEEEEvvEEEEvNT_6ParamsE --------------------------
	.section	.nv.constant0._ZN7cutlass13device_kernelINS_4gemm6kernel13GemmUniversalIN4cute5tupleIJiiiiEEENS1_10collective13CollectiveMmaINS1_37MainloopSm90TmaGmmaWarpSpecializedFP8ILi14ENS5_IJNS4_1CILi2EEENSA_ILi1EEESC_EEENS1_35KernelTmaWarpSpecializedCooperativeEEENS5_IJNSA_ILi256EEESG_NSA_ILi32EEEEEENS_12float_e4m3_tENS5_IJlSC_lEEESJ_SK_NS4_8TiledMMAINS4_8MMA_AtomIJNS4_4SM904GMMA31MMA_64x256x32_F32E4M3E4M3_SS_TNILNSO_7ScaleInE1ELSQ_1EEEEEENS4_6LayoutISD_NS5_IJSC_NSA_ILi0EEESU_EEEEENS5_IJNS4_10UnderscoreESX_SX_EEEEENS4_13SM90_TMA_LOADENS4_14ComposedLayoutINS4_7SwizzleILi1ELi4ELi3EEENS4_18smem_ptr_flag_bitsILi8EEENST_INS5_IJNSA_ILi8EEESH_EEENS5_IJSH_SC_EEEEEEEvNS4_8identityENS4_23SM90_TMA_LOAD_MULTICASTES1A_vS1B_EENS_8epilogue10collective6detail29Sm90TmaWarpSpecializedAdapterINS1F_15DefaultEpilogueISJ_SK_SK_NS1E_6thread17LinearCombinationISJ_Li1EffLNS1J_9ScaleType4KindE0ELNS_15FloatRoundStyleE2ESJ_EENS1_15EpilogueDefaultEEEEEvvEEEEvNT_6ParamsE,"a",@progbits
	.sectionflags	@""
	.align	4
.nv.constant0._ZN7cutlass13device_kernelINS_4gemm6kernel13GemmUniversalIN4cute5tupleIJiiiiEEENS1_10collective13CollectiveMmaINS1_37MainloopSm90TmaGmmaWarpSpecializedFP8ILi14ENS5_IJNS4_1CILi2EEENSA_ILi1EEESC_EEENS1_35KernelTmaWarpSpecializedCooperativeEEENS5_IJNSA_ILi256EEESG_NSA_ILi32EEEEEENS_12float_e4m3_tENS5_IJlSC_lEEESJ_SK_NS4_8TiledMMAINS4_8MMA_AtomIJNS4_4SM904GMMA31MMA_64x256x32_F32E4M3E4M3_SS_TNILNSO_7ScaleInE1ELSQ_1EEEEEENS4_6LayoutISD_NS5_IJSC_NSA_ILi0EEESU_EEEEENS5_IJNS4_10UnderscoreESX_SX_EEEEENS4_13SM90_TMA_LOADENS4_14ComposedLayoutINS4_7SwizzleILi1ELi4ELi3EEENS4_18smem_ptr_flag_bitsILi8EEENST_INS5_IJNSA_ILi8EEESH_EEENS5_IJSH_SC_EEEEEEEvNS4_8identityENS4_23SM90_TMA_LOAD_MULTICASTES1A_vS1B_EENS_8epilogue10collective6detail29Sm90TmaWarpSpecializedAdapterINS1F_15DefaultEpilogueISJ_SK_SK_NS1E_6thread17LinearCombinationISJ_Li1EffLNS1J_9ScaleType4KindE0ELNS_15FloatRoundStyleE2ESJ_EENS1_15EpilogueDefaultEEEEEvvEEEEvNT_6ParamsE:
	.zero		1664


//--------------------- SYMBOLS --------------------------

	.type		.nv.reservedSmem.offset0,@object
	.size		.nv.reservedSmem.offset0,0x4
